//
// Generated by NVIDIA NVVM Compiler
//
// Compiler Build ID: CL-36424714
// Cuda compilation tools, release 13.0, V13.0.88
// Based on NVVM 20.0.0
//

.version 9.0
.target sm_100
.address_size 64

	// .globl	_Z6workerP10cuckoo_ctx

.visible .entry _Z6workerP10cuckoo_ctx(
	.param .u64 .ptr .align 1 _Z6workerP10cuckoo_ctx_param_0
)
{
	.local .align 16 .b8 	__local_depot0[32768];
	.reg .b64 	%SP;
	.reg .b64 	%SPL;
	.reg .pred 	%p<59>;
	.reg .b32 	%r<283>;
	.reg .b64 	%rd<245>;

	mov.u64 	%SPL, __local_depot0;
	ld.param.u64 	%rd23, [_Z6workerP10cuckoo_ctx_param_0];
	cvta.to.global.u64 	%rd1, %rd23;
	add.u64 	%rd2, %SPL, 0;
	add.u64 	%rd3, %SPL, 16384;
	ld.global.u32 	%r1, [%rd1+32];
	ld.global.u64 	%rd4, [%rd1+40];
	mov.u32 	%r114, %ctaid.x;
	mov.u32 	%r115, %ntid.x;
	mov.u32 	%r116, %tid.x;
	mad.lo.s32 	%r2, %r114, %r115, %r116;
	setp.ge.u32 	%p1, %r2, %r1;
	@%p1 bra 	$L__BB0_68;
	ld.global.u64 	%rd5, [%rd1+16];
	ld.global.u64 	%rd6, [%rd1+24];
	ld.global.u64 	%rd7, [%rd1+48];
	ld.global.u32 	%r3, [%rd1+64];
	ld.global.u64 	%rd26, [%rd1+8];
	ld.global.u64 	%rd27, [%rd1];
	add.s64 	%rd28, %rd27, %rd26;
	mov.b64 	{%r117, %r118}, %rd26;
	shf.l.wrap.b32 	%r119, %r117, %r118, 13;
	shf.l.wrap.b32 	%r120, %r118, %r117, 13;
	mov.b64 	%rd29, {%r120, %r119};
	xor.b64  	%rd8, %rd29, %rd28;
	mov.b64 	{%r121, %r122}, %rd28;
	mov.b64 	%rd9, {%r122, %r121};
	mov.b64 	{%r123, %r124}, %rd8;
	shf.l.wrap.b32 	%r125, %r123, %r124, 17;
	shf.l.wrap.b32 	%r126, %r124, %r123, 17;
	mov.b64 	%rd10, {%r126, %r125};
	mov.u32 	%r264, %r2;
$L__BB0_2:
	cvt.u64.u32 	%rd30, %r264;
	or.b64  	%rd31, %rd30, 288230376151711744;
	xor.b64  	%rd32, %rd31, %rd6;
	add.s64 	%rd33, %rd32, %rd5;
	mov.b64 	{%r127, %r128}, %rd32;
	shf.l.wrap.b32 	%r129, %r127, %r128, 16;
	shf.l.wrap.b32 	%r130, %r128, %r127, 16;
	mov.b64 	%rd34, {%r130, %r129};
	xor.b64  	%rd35, %rd34, %rd33;
	add.s64 	%rd36, %rd35, %rd9;
	mov.b64 	{%r131, %r132}, %rd35;
	shf.l.wrap.b32 	%r133, %r131, %r132, 21;
	shf.l.wrap.b32 	%r134, %r132, %r131, 21;
	mov.b64 	%rd37, {%r134, %r133};
	xor.b64  	%rd38, %rd37, %rd36;
	add.s64 	%rd39, %rd33, %rd8;
	xor.b64  	%rd40, %rd39, %rd10;
	mov.b64 	{%r135, %r136}, %rd39;
	mov.b64 	%rd41, {%r136, %r135};
	add.s64 	%rd42, %rd36, %rd40;
	mov.b64 	{%r137, %r138}, %rd40;
	shf.l.wrap.b32 	%r139, %r137, %r138, 13;
	shf.l.wrap.b32 	%r140, %r138, %r137, 13;
	mov.b64 	%rd43, {%r140, %r139};
	xor.b64  	%rd44, %rd43, %rd42;
	mov.b64 	{%r141, %r142}, %rd42;
	mov.b64 	%rd45, {%r142, %r141};
	add.s64 	%rd46, %rd38, %rd41;
	mov.b64 	{%r143, %r144}, %rd38;
	shf.l.wrap.b32 	%r145, %r143, %r144, 16;
	shf.l.wrap.b32 	%r146, %r144, %r143, 16;
	mov.b64 	%rd47, {%r146, %r145};
	xor.b64  	%rd48, %rd47, %rd46;
	add.s64 	%rd49, %rd48, %rd45;
	mov.b64 	{%r147, %r148}, %rd48;
	shf.l.wrap.b32 	%r149, %r147, %r148, 21;
	shf.l.wrap.b32 	%r150, %r148, %r147, 21;
	mov.b64 	%rd50, {%r150, %r149};
	xor.b64  	%rd51, %rd50, %rd49;
	add.s64 	%rd52, %rd46, %rd44;
	mov.b64 	{%r151, %r152}, %rd44;
	shf.l.wrap.b32 	%r153, %r151, %r152, 17;
	shf.l.wrap.b32 	%r154, %r152, %r151, 17;
	mov.b64 	%rd53, {%r154, %r153};
	xor.b64  	%rd54, %rd53, %rd52;
	mov.b64 	{%r155, %r156}, %rd52;
	mov.b64 	%rd55, {%r156, %r155};
	xor.b64  	%rd56, %rd49, %rd31;
	xor.b64  	%rd57, %rd55, 255;
	add.s64 	%rd58, %rd56, %rd54;
	mov.b64 	{%r157, %r158}, %rd54;
	shf.l.wrap.b32 	%r159, %r157, %r158, 13;
	shf.l.wrap.b32 	%r160, %r158, %r157, 13;
	mov.b64 	%rd59, {%r160, %r159};
	xor.b64  	%rd60, %rd58, %rd59;
	mov.b64 	{%r161, %r162}, %rd58;
	mov.b64 	%rd61, {%r162, %r161};
	add.s64 	%rd62, %rd57, %rd51;
	mov.b64 	{%r163, %r164}, %rd51;
	shf.l.wrap.b32 	%r165, %r163, %r164, 16;
	shf.l.wrap.b32 	%r166, %r164, %r163, 16;
	mov.b64 	%rd63, {%r166, %r165};
	xor.b64  	%rd64, %rd63, %rd62;
	add.s64 	%rd65, %rd61, %rd64;
	mov.b64 	{%r167, %r168}, %rd64;
	shf.l.wrap.b32 	%r169, %r167, %r168, 21;
	shf.l.wrap.b32 	%r170, %r168, %r167, 21;
	mov.b64 	%rd66, {%r170, %r169};
	xor.b64  	%rd67, %rd66, %rd65;
	add.s64 	%rd68, %rd60, %rd62;
	mov.b64 	{%r171, %r172}, %rd60;
	shf.l.wrap.b32 	%r173, %r171, %r172, 17;
	shf.l.wrap.b32 	%r174, %r172, %r171, 17;
	mov.b64 	%rd69, {%r174, %r173};
	xor.b64  	%rd70, %rd69, %rd68;
	mov.b64 	{%r175, %r176}, %rd68;
	mov.b64 	%rd71, {%r176, %r175};
	add.s64 	%rd72, %rd70, %rd65;
	mov.b64 	{%r177, %r178}, %rd70;
	shf.l.wrap.b32 	%r179, %r177, %r178, 13;
	shf.l.wrap.b32 	%r180, %r178, %r177, 13;
	mov.b64 	%rd73, {%r180, %r179};
	xor.b64  	%rd74, %rd73, %rd72;
	mov.b64 	{%r181, %r182}, %rd72;
	mov.b64 	%rd75, {%r182, %r181};
	add.s64 	%rd76, %rd71, %rd67;
	mov.b64 	{%r183, %r184}, %rd67;
	shf.l.wrap.b32 	%r185, %r183, %r184, 16;
	shf.l.wrap.b32 	%r186, %r184, %r183, 16;
	mov.b64 	%rd77, {%r186, %r185};
	xor.b64  	%rd78, %rd77, %rd76;
	add.s64 	%rd79, %rd75, %rd78;
	mov.b64 	{%r187, %r188}, %rd78;
	shf.l.wrap.b32 	%r189, %r187, %r188, 21;
	shf.l.wrap.b32 	%r190, %r188, %r187, 21;
	mov.b64 	%rd80, {%r190, %r189};
	xor.b64  	%rd81, %rd80, %rd79;
	add.s64 	%rd82, %rd74, %rd76;
	mov.b64 	{%r191, %r192}, %rd74;
	shf.l.wrap.b32 	%r193, %r191, %r192, 17;
	shf.l.wrap.b32 	%r194, %r192, %r191, 17;
	mov.b64 	%rd83, {%r194, %r193};
	xor.b64  	%rd84, %rd83, %rd82;
	mov.b64 	{%r195, %r196}, %rd82;
	mov.b64 	%rd85, {%r196, %r195};
	add.s64 	%rd86, %rd84, %rd79;
	mov.b64 	{%r197, %r198}, %rd84;
	shf.l.wrap.b32 	%r199, %r197, %r198, 13;
	shf.l.wrap.b32 	%r200, %r198, %r197, 13;
	mov.b64 	%rd87, {%r200, %r199};
	xor.b64  	%rd88, %rd87, %rd86;
	mov.b64 	{%r201, %r202}, %rd86;
	mov.b64 	%rd89, {%r202, %r201};
	add.s64 	%rd90, %rd85, %rd81;
	mov.b64 	{%r203, %r204}, %rd81;
	shf.l.wrap.b32 	%r205, %r203, %r204, 16;
	shf.l.wrap.b32 	%r206, %r204, %r203, 16;
	mov.b64 	%rd91, {%r206, %r205};
	xor.b64  	%rd92, %rd91, %rd90;
	add.s64 	%rd93, %rd89, %rd92;
	mov.b64 	{%r207, %r208}, %rd92;
	shf.l.wrap.b32 	%r209, %r207, %r208, 21;
	shf.l.wrap.b32 	%r210, %r208, %r207, 21;
	mov.b64 	%rd94, {%r210, %r209};
	xor.b64  	%rd95, %rd94, %rd93;
	add.s64 	%rd96, %rd88, %rd90;
	mov.b64 	{%r211, %r212}, %rd88;
	shf.l.wrap.b32 	%r213, %r211, %r212, 17;
	shf.l.wrap.b32 	%r214, %r212, %r211, 17;
	mov.b64 	%rd97, {%r214, %r213};
	xor.b64  	%rd98, %rd97, %rd96;
	mov.b64 	{%r215, %r216}, %rd96;
	mov.b64 	%rd99, {%r216, %r215};
	add.s64 	%rd100, %rd98, %rd93;
	mov.b64 	{%r217, %r218}, %rd98;
	shf.l.wrap.b32 	%r219, %r217, %r218, 13;
	shf.l.wrap.b32 	%r220, %r218, %r217, 13;
	mov.b64 	%rd101, {%r220, %r219};
	xor.b64  	%rd102, %rd101, %rd100;
	add.s64 	%rd103, %rd99, %rd95;
	mov.b64 	{%r221, %r222}, %rd95;
	shf.l.wrap.b32 	%r223, %r221, %r222, 16;
	shf.l.wrap.b32 	%r224, %r222, %r221, 16;
	mov.b64 	%rd104, {%r224, %r223};
	xor.b64  	%rd105, %rd104, %rd103;
	mov.b64 	{%r225, %r226}, %rd105;
	shf.l.wrap.b32 	%r227, %r225, %r226, 21;
	shf.l.wrap.b32 	%r228, %r226, %r225, 21;
	mov.b64 	%rd106, {%r228, %r227};
	add.s64 	%rd107, %rd102, %rd103;
	mov.b64 	{%r229, %r230}, %rd102;
	shf.l.wrap.b32 	%r231, %r229, %r230, 17;
	shf.l.wrap.b32 	%r232, %r230, %r229, 17;
	mov.b64 	%rd108, {%r232, %r231};
	mov.b64 	{%r233, %r234}, %rd107;
	mov.b64 	%rd109, {%r234, %r233};
	xor.b64  	%rd110, %rd106, %rd108;
	xor.b64  	%rd111, %rd110, %rd109;
	xor.b64  	%rd112, %rd111, %rd107;
	mul.hi.u64 	%rd113, %rd112, -35184304980095;
	shr.u64 	%rd114, %rd113, 19;
	mul.lo.s64 	%rd115, %rd114, 524289;
	sub.s64 	%rd116, %rd112, %rd115;
	cvt.u32.u64 	%r235, %rd116;
	add.s32 	%r5, %r235, 1;
	st.local.u32 	[%rd2], %r5;
	mul.hi.u64 	%rd118, %rd112, 35184439197825;
	sub.s64 	%rd119, %rd112, %rd118;
	shr.u64 	%rd120, %rd119, 1;
	add.s64 	%rd121, %rd120, %rd118;
	shr.u64 	%rd122, %rd121, 18;
	mul.lo.s64 	%rd123, %rd122, 524287;
	sub.s64 	%rd124, %rd112, %rd123;
	cvt.u32.u64 	%r236, %rd124;
	add.s32 	%r6, %r236, 524290;
	st.local.u32 	[%rd3], %r6;
	shl.b64 	%rd125, %rd116, 2;
	add.s64 	%rd11, %rd4, %rd125;
	ld.u32 	%r268, [%rd11+4];
	shl.b64 	%rd126, %rd124, 2;
	add.s64 	%rd12, %rd4, %rd126;
	ld.u32 	%r270, [%rd12+2097160];
	setp.eq.s32 	%p2, %r268, %r6;
	setp.eq.s32 	%p3, %r270, %r5;
	or.pred  	%p4, %p2, %p3;
	@%p4 bra 	$L__BB0_67;
	setp.eq.s32 	%p5, %r268, 0;
	mov.b32 	%r266, 0;
	mov.u32 	%r265, %r5;
	@%p5 bra 	$L__BB0_6;
	mov.b32 	%r267, 0;
$L__BB0_5:
	add.s32 	%r266, %r267, 1;
	mul.wide.u32 	%rd127, %r267, 4;
	add.s64 	%rd13, %rd2, %rd127;
	st.local.u32 	[%rd13+4], %r268;
	mul.wide.u32 	%rd128, %r268, 4;
	add.s64 	%rd129, %rd4, %rd128;
	ld.u32 	%r14, [%rd129];
	setp.eq.s32 	%p6, %r14, 0;
	mov.u32 	%r265, %r268;
	@%p6 bra 	$L__BB0_6;
	bra.uni 	$L__BB0_31;
$L__BB0_6:
	setp.eq.s32 	%p23, %r270, 0;
	mov.b32 	%r272, 0;
	mov.u32 	%r271, %r6;
	@%p23 bra 	$L__BB0_25;
	mov.b32 	%r269, 0;
$L__BB0_8:
	add.s32 	%r272, %r269, 1;
	mul.wide.u32 	%rd160, %r269, 4;
	add.s64 	%rd14, %rd3, %rd160;
	st.local.u32 	[%rd14+4], %r270;
	mul.wide.u32 	%rd161, %r270, 4;
	add.s64 	%rd162, %rd4, %rd161;
	ld.u32 	%r48, [%rd162];
	setp.eq.s32 	%p24, %r48, 0;
	mov.u32 	%r271, %r270;
	@%p24 bra 	$L__BB0_25;
	add.s32 	%r272, %r269, 2;
	st.local.u32 	[%rd14+8], %r48;
	mul.wide.u32 	%rd163, %r48, 4;
	add.s64 	%rd164, %rd4, %rd163;
	ld.u32 	%r50, [%rd164];
	setp.eq.s32 	%p25, %r50, 0;
	mov.u32 	%r271, %r48;
	@%p25 bra 	$L__BB0_25;
	add.s32 	%r272, %r269, 3;
	st.local.u32 	[%rd14+12], %r50;
	mul.wide.u32 	%rd165, %r50, 4;
	add.s64 	%rd166, %rd4, %rd165;
	ld.u32 	%r52, [%rd166];
	setp.eq.s32 	%p26, %r52, 0;
	mov.u32 	%r271, %r50;
	@%p26 bra 	$L__BB0_25;
	add.s32 	%r272, %r269, 4;
	st.local.u32 	[%rd14+16], %r52;
	mul.wide.u32 	%rd167, %r52, 4;
	add.s64 	%rd168, %rd4, %rd167;
	ld.u32 	%r54, [%rd168];
	setp.eq.s32 	%p27, %r54, 0;
	mov.u32 	%r271, %r52;
	@%p27 bra 	$L__BB0_25;
	add.s32 	%r272, %r269, 5;
	st.local.u32 	[%rd14+20], %r54;
	mul.wide.u32 	%rd169, %r54, 4;
	add.s64 	%rd170, %rd4, %rd169;
	ld.u32 	%r56, [%rd170];
	setp.eq.s32 	%p28, %r56, 0;
	mov.u32 	%r271, %r54;
	@%p28 bra 	$L__BB0_25;
	add.s32 	%r272, %r269, 6;
	st.local.u32 	[%rd14+24], %r56;
	mul.wide.u32 	%rd171, %r56, 4;
	add.s64 	%rd172, %rd4, %rd171;
	ld.u32 	%r58, [%rd172];
	setp.eq.s32 	%p29, %r58, 0;
	mov.u32 	%r271, %r56;
	@%p29 bra 	$L__BB0_25;
	add.s32 	%r272, %r269, 7;
	st.local.u32 	[%rd14+28], %r58;
	mul.wide.u32 	%rd173, %r58, 4;
	add.s64 	%rd174, %rd4, %rd173;
	ld.u32 	%r60, [%rd174];
	setp.eq.s32 	%p30, %r60, 0;
	mov.u32 	%r271, %r58;
	@%p30 bra 	$L__BB0_25;
	add.s32 	%r272, %r269, 8;
	st.local.u32 	[%rd14+32], %r60;
	mul.wide.u32 	%rd175, %r60, 4;
	add.s64 	%rd176, %rd4, %rd175;
	ld.u32 	%r62, [%rd176];
	setp.eq.s32 	%p31, %r62, 0;
	mov.u32 	%r271, %r60;
	@%p31 bra 	$L__BB0_25;
	add.s32 	%r272, %r269, 9;
	st.local.u32 	[%rd14+36], %r62;
	mul.wide.u32 	%rd177, %r62, 4;
	add.s64 	%rd178, %rd4, %rd177;
	ld.u32 	%r64, [%rd178];
	setp.eq.s32 	%p32, %r64, 0;
	mov.u32 	%r271, %r62;
	@%p32 bra 	$L__BB0_25;
	add.s32 	%r272, %r269, 10;
	st.local.u32 	[%rd14+40], %r64;
	mul.wide.u32 	%rd179, %r64, 4;
	add.s64 	%rd180, %rd4, %rd179;
	ld.u32 	%r66, [%rd180];
	setp.eq.s32 	%p33, %r66, 0;
	mov.u32 	%r271, %r64;
	@%p33 bra 	$L__BB0_25;
	add.s32 	%r272, %r269, 11;
	st.local.u32 	[%rd14+44], %r66;
	mul.wide.u32 	%rd181, %r66, 4;
	add.s64 	%rd182, %rd4, %rd181;
	ld.u32 	%r68, [%rd182];
	setp.eq.s32 	%p34, %r68, 0;
	mov.u32 	%r271, %r66;
	@%p34 bra 	$L__BB0_25;
	add.s32 	%r272, %r269, 12;
	st.local.u32 	[%rd14+48], %r68;
	mul.wide.u32 	%rd183, %r68, 4;
	add.s64 	%rd184, %rd4, %rd183;
	ld.u32 	%r70, [%rd184];
	setp.eq.s32 	%p35, %r70, 0;
	mov.u32 	%r271, %r68;
	@%p35 bra 	$L__BB0_25;
	add.s32 	%r272, %r269, 13;
	st.local.u32 	[%rd14+52], %r70;
	mul.wide.u32 	%rd185, %r70, 4;
	add.s64 	%rd186, %rd4, %rd185;
	ld.u32 	%r72, [%rd186];
	setp.eq.s32 	%p36, %r72, 0;
	mov.u32 	%r271, %r70;
	@%p36 bra 	$L__BB0_25;
	add.s32 	%r272, %r269, 14;
	st.local.u32 	[%rd14+56], %r72;
	mul.wide.u32 	%rd187, %r72, 4;
	add.s64 	%rd188, %rd4, %rd187;
	ld.u32 	%r74, [%rd188];
	setp.eq.s32 	%p37, %r74, 0;
	mov.u32 	%r271, %r72;
	@%p37 bra 	$L__BB0_25;
	add.s32 	%r272, %r269, 15;
	st.local.u32 	[%rd14+60], %r74;
	mul.wide.u32 	%rd189, %r74, 4;
	add.s64 	%rd190, %rd4, %rd189;
	ld.u32 	%r76, [%rd190];
	setp.eq.s32 	%p38, %r76, 0;
	mov.u32 	%r271, %r74;
	@%p38 bra 	$L__BB0_25;
	setp.eq.s32 	%p39, %r272, 4095;
	@%p39 bra 	$L__BB0_68;
	add.s32 	%r269, %r269, 16;
	st.local.u32 	[%rd14+64], %r76;
	mul.wide.u32 	%rd191, %r76, 4;
	add.s64 	%rd192, %rd4, %rd191;
	ld.u32 	%r270, [%rd192];
	setp.ne.s32 	%p40, %r270, 0;
	mov.u32 	%r271, %r76;
	mov.u32 	%r272, %r269;
	@%p40 bra 	$L__BB0_8;
$L__BB0_25:
	setp.ne.s32 	%p41, %r265, %r271;
	@%p41 bra 	$L__BB0_48;
	min.u32 	%r252, %r266, %r272;
	sub.s32 	%r275, %r266, %r252;
	sub.s32 	%r276, %r272, %r252;
	mul.wide.s32 	%rd231, %r275, 4;
	add.s64 	%rd232, %rd2, %rd231;
	ld.local.u32 	%r253, [%rd232];
	mul.wide.s32 	%rd233, %r276, 4;
	add.s64 	%rd234, %rd3, %rd233;
	ld.local.u32 	%r254, [%rd234];
	setp.eq.s32 	%p55, %r253, %r254;
	@%p55 bra 	$L__BB0_29;
	mov.u32 	%r273, %r276;
	mov.u32 	%r274, %r275;
$L__BB0_28:
	add.s32 	%r275, %r274, 1;
	add.s32 	%r276, %r273, 1;
	mul.wide.s32 	%rd235, %r274, 4;
	add.s64 	%rd236, %rd2, %rd235;
	ld.local.u32 	%r255, [%rd236+4];
	mul.wide.s32 	%rd237, %r273, 4;
	add.s64 	%rd238, %rd3, %rd237;
	ld.local.u32 	%r256, [%rd238+4];
	setp.ne.s32 	%p56, %r255, %r256;
	mov.u32 	%r273, %r276;
	mov.u32 	%r274, %r275;
	@%p56 bra 	$L__BB0_28;
$L__BB0_29:
	ld.param.u64 	%rd242, [_Z6workerP10cuckoo_ctx_param_0];
	cvt.u64.u32 	%rd15, %r1;
	cvta.to.global.u64 	%rd239, %rd242;
	ld.global.u32 	%r257, [%rd239+60];
	add.s32 	%r258, %r257, 1;
	st.global.u32 	[%rd239+60], %r258;
	mul.wide.u32 	%rd240, %r257, 12;
	add.s64 	%rd16, %rd7, %rd240;
	add.s32 	%r259, %r275, %r276;
	add.s32 	%r260, %r259, 1;
	st.u32 	[%rd16], %r260;
	st.u32 	[%rd16+4], %r2;
	mul.wide.u32 	%rd17, %r264, 100;
	and.b64  	%rd241, %rd17, 545460846592;
	setp.ne.s64 	%p57, %rd241, 0;
	@%p57 bra 	$L__BB0_47;
	cvt.u32.u64 	%r261, %rd15;
	cvt.u32.u64 	%r262, %rd17;
	div.u32 	%r263, %r262, %r261;
	cvt.u64.u32 	%rd18, %r263;
	st.u32 	[%rd16+8], %rd18;
	bra.uni 	$L__BB0_67;
$L__BB0_31:
	add.s32 	%r266, %r267, 2;
	st.local.u32 	[%rd13+8], %r14;
	mul.wide.u32 	%rd130, %r14, 4;
	add.s64 	%rd131, %rd4, %rd130;
	ld.u32 	%r16, [%rd131];
	setp.eq.s32 	%p7, %r16, 0;
	mov.u32 	%r265, %r14;
	@%p7 bra 	$L__BB0_6;
	add.s32 	%r266, %r267, 3;
	st.local.u32 	[%rd13+12], %r16;
	mul.wide.u32 	%rd132, %r16, 4;
	add.s64 	%rd133, %rd4, %rd132;
	ld.u32 	%r18, [%rd133];
	setp.eq.s32 	%p8, %r18, 0;
	mov.u32 	%r265, %r16;
	@%p8 bra 	$L__BB0_6;
	add.s32 	%r266, %r267, 4;
	st.local.u32 	[%rd13+16], %r18;
	mul.wide.u32 	%rd134, %r18, 4;
	add.s64 	%rd135, %rd4, %rd134;
	ld.u32 	%r20, [%rd135];
	setp.eq.s32 	%p9, %r20, 0;
	mov.u32 	%r265, %r18;
	@%p9 bra 	$L__BB0_6;
	add.s32 	%r266, %r267, 5;
	st.local.u32 	[%rd13+20], %r20;
	mul.wide.u32 	%rd136, %r20, 4;
	add.s64 	%rd137, %rd4, %rd136;
	ld.u32 	%r22, [%rd137];
	setp.eq.s32 	%p10, %r22, 0;
	mov.u32 	%r265, %r20;
	@%p10 bra 	$L__BB0_6;
	add.s32 	%r266, %r267, 6;
	st.local.u32 	[%rd13+24], %r22;
	mul.wide.u32 	%rd138, %r22, 4;
	add.s64 	%rd139, %rd4, %rd138;
	ld.u32 	%r24, [%rd139];
	setp.eq.s32 	%p11, %r24, 0;
	mov.u32 	%r265, %r22;
	@%p11 bra 	$L__BB0_6;
	add.s32 	%r266, %r267, 7;
	st.local.u32 	[%rd13+28], %r24;
	mul.wide.u32 	%rd140, %r24, 4;
	add.s64 	%rd141, %rd4, %rd140;
	ld.u32 	%r26, [%rd141];
	setp.eq.s32 	%p12, %r26, 0;
	mov.u32 	%r265, %r24;
	@%p12 bra 	$L__BB0_6;
	add.s32 	%r266, %r267, 8;
	st.local.u32 	[%rd13+32], %r26;
	mul.wide.u32 	%rd142, %r26, 4;
	add.s64 	%rd143, %rd4, %rd142;
	ld.u32 	%r28, [%rd143];
	setp.eq.s32 	%p13, %r28, 0;
	mov.u32 	%r265, %r26;
	@%p13 bra 	$L__BB0_6;
	add.s32 	%r266, %r267, 9;
	st.local.u32 	[%rd13+36], %r28;
	mul.wide.u32 	%rd144, %r28, 4;
	add.s64 	%rd145, %rd4, %rd144;
	ld.u32 	%r30, [%rd145];
	setp.eq.s32 	%p14, %r30, 0;
	mov.u32 	%r265, %r28;
	@%p14 bra 	$L__BB0_6;
	add.s32 	%r266, %r267, 10;
	st.local.u32 	[%rd13+40], %r30;
	mul.wide.u32 	%rd146, %r30, 4;
	add.s64 	%rd147, %rd4, %rd146;
	ld.u32 	%r32, [%rd147];
	setp.eq.s32 	%p15, %r32, 0;
	mov.u32 	%r265, %r30;
	@%p15 bra 	$L__BB0_6;
	add.s32 	%r266, %r267, 11;
	st.local.u32 	[%rd13+44], %r32;
	mul.wide.u32 	%rd148, %r32, 4;
	add.s64 	%rd149, %rd4, %rd148;
	ld.u32 	%r34, [%rd149];
	setp.eq.s32 	%p16, %r34, 0;
	mov.u32 	%r265, %r32;
	@%p16 bra 	$L__BB0_6;
	add.s32 	%r266, %r267, 12;
	st.local.u32 	[%rd13+48], %r34;
	mul.wide.u32 	%rd150, %r34, 4;
	add.s64 	%rd151, %rd4, %rd150;
	ld.u32 	%r36, [%rd151];
	setp.eq.s32 	%p17, %r36, 0;
	mov.u32 	%r265, %r34;
	@%p17 bra 	$L__BB0_6;
	add.s32 	%r266, %r267, 13;
	st.local.u32 	[%rd13+52], %r36;
	mul.wide.u32 	%rd152, %r36, 4;
	add.s64 	%rd153, %rd4, %rd152;
	ld.u32 	%r38, [%rd153];
	setp.eq.s32 	%p18, %r38, 0;
	mov.u32 	%r265, %r36;
	@%p18 bra 	$L__BB0_6;
	add.s32 	%r266, %r267, 14;
	st.local.u32 	[%rd13+56], %r38;
	mul.wide.u32 	%rd154, %r38, 4;
	add.s64 	%rd155, %rd4, %rd154;
	ld.u32 	%r40, [%rd155];
	setp.eq.s32 	%p19, %r40, 0;
	mov.u32 	%r265, %r38;
	@%p19 bra 	$L__BB0_6;
	add.s32 	%r266, %r267, 15;
	st.local.u32 	[%rd13+60], %r40;
	mul.wide.u32 	%rd156, %r40, 4;
	add.s64 	%rd157, %rd4, %rd156;
	ld.u32 	%r42, [%rd157];
	setp.eq.s32 	%p20, %r42, 0;
	mov.u32 	%r265, %r40;
	@%p20 bra 	$L__BB0_6;
	setp.eq.s32 	%p21, %r266, 4095;
	@%p21 bra 	$L__BB0_68;
	add.s32 	%r266, %r267, 16;
	st.local.u32 	[%rd13+64], %r42;
	mul.wide.u32 	%rd158, %r42, 4;
	add.s64 	%rd159, %rd4, %rd158;
	ld.u32 	%r268, [%rd159];
	setp.eq.s32 	%p22, %r268, 0;
	mov.u32 	%r265, %r42;
	mov.u32 	%r267, %r266;
	@%p22 bra 	$L__BB0_6;
	bra.uni 	$L__BB0_5;
$L__BB0_47:
	div.u64 	%rd19, %rd17, %rd15;
	st.u32 	[%rd16+8], %rd19;
	bra.uni 	$L__BB0_67;
$L__BB0_48:
	setp.lt.u32 	%p42, %r266, %r272;
	@%p42 bra 	$L__BB0_58;
	setp.eq.s32 	%p43, %r272, 0;
	@%p43 bra 	$L__BB0_57;
	and.b32  	%r89, %r272, 3;
	setp.eq.s32 	%p44, %r89, 0;
	mov.u32 	%r277, %r272;
	@%p44 bra 	$L__BB0_54;
	add.s32 	%r277, %r272, -1;
	mul.wide.s32 	%rd193, %r272, 4;
	add.s64 	%rd21, %rd3, %rd193;
	ld.local.u32 	%r91, [%rd21+-4];
	ld.local.u32 	%r242, [%rd21];
	mul.wide.u32 	%rd194, %r242, 4;
	add.s64 	%rd195, %rd4, %rd194;
	st.u32 	[%rd195], %r91;
	setp.eq.s32 	%p45, %r89, 1;
	@%p45 bra 	$L__BB0_54;
	add.s32 	%r277, %r272, -2;
	ld.local.u32 	%r93, [%rd21+-8];
	mul.wide.u32 	%rd196, %r91, 4;
	add.s64 	%rd197, %rd4, %rd196;
	st.u32 	[%rd197], %r93;
	setp.eq.s32 	%p46, %r89, 2;
	@%p46 bra 	$L__BB0_54;
	add.s32 	%r277, %r272, -3;
	ld.local.u32 	%r243, [%rd21+-12];
	mul.wide.u32 	%rd198, %r93, 4;
	add.s64 	%rd199, %rd4, %rd198;
	st.u32 	[%rd199], %r243;
$L__BB0_54:
	setp.lt.u32 	%p47, %r272, 4;
	@%p47 bra 	$L__BB0_57;
	mul.wide.s32 	%rd200, %r277, 4;
	add.s64 	%rd201, %rd3, %rd200;
	ld.local.u32 	%r281, [%rd201];
$L__BB0_56:
	mul.wide.s32 	%rd202, %r277, 4;
	add.s64 	%rd203, %rd3, %rd202;
	ld.local.u32 	%r244, [%rd203+-4];
	mul.wide.u32 	%rd204, %r281, 4;
	add.s64 	%rd205, %rd4, %rd204;
	st.u32 	[%rd205], %r244;
	ld.local.u32 	%r245, [%rd203+-8];
	mul.wide.u32 	%rd206, %r244, 4;
	add.s64 	%rd207, %rd4, %rd206;
	st.u32 	[%rd207], %r245;
	ld.local.u32 	%r246, [%rd203+-12];
	mul.wide.u32 	%rd208, %r245, 4;
	add.s64 	%rd209, %rd4, %rd208;
	st.u32 	[%rd209], %r246;
	add.s32 	%r277, %r277, -4;
	ld.local.u32 	%r281, [%rd203+-16];
	mul.wide.u32 	%rd210, %r246, 4;
	add.s64 	%rd211, %rd4, %rd210;
	st.u32 	[%rd211], %r281;
	setp.ne.s32 	%p48, %r277, 0;
	@%p48 bra 	$L__BB0_56;
$L__BB0_57:
	st.u32 	[%rd12+2097160], %r5;
	bra.uni 	$L__BB0_67;
$L__BB0_58:
	setp.eq.s32 	%p49, %r266, 0;
	@%p49 bra 	$L__BB0_66;
	and.b32  	%r97, %r266, 3;
	setp.eq.s32 	%p50, %r97, 0;
	mov.u32 	%r278, %r266;
	@%p50 bra 	$L__BB0_63;
	add.s32 	%r278, %r266, -1;
	mul.wide.s32 	%rd212, %r266, 4;
	add.s64 	%rd22, %rd2, %rd212;
	ld.local.u32 	%r99, [%rd22+-4];
	ld.local.u32 	%r247, [%rd22];
	mul.wide.u32 	%rd213, %r247, 4;
	add.s64 	%rd214, %rd4, %rd213;
	st.u32 	[%rd214], %r99;
	setp.eq.s32 	%p51, %r97, 1;
	@%p51 bra 	$L__BB0_63;
	add.s32 	%r278, %r266, -2;
	ld.local.u32 	%r101, [%rd22+-8];
	mul.wide.u32 	%rd215, %r99, 4;
	add.s64 	%rd216, %rd4, %rd215;
	st.u32 	[%rd216], %r101;
	setp.eq.s32 	%p52, %r97, 2;
	@%p52 bra 	$L__BB0_63;
	add.s32 	%r278, %r266, -3;
	ld.local.u32 	%r248, [%rd22+-12];
	mul.wide.u32 	%rd217, %r101, 4;
	add.s64 	%rd218, %rd4, %rd217;
	st.u32 	[%rd218], %r248;
$L__BB0_63:
	setp.lt.u32 	%p53, %r266, 4;
	@%p53 bra 	$L__BB0_66;
	mul.wide.s32 	%rd219, %r278, 4;
	add.s64 	%rd220, %rd2, %rd219;
	ld.local.u32 	%r279, [%rd220];
$L__BB0_65:
	mul.wide.s32 	%rd221, %r278, 4;
	add.s64 	%rd222, %rd2, %rd221;
	ld.local.u32 	%r249, [%rd222+-4];
	mul.wide.u32 	%rd223, %r279, 4;
	add.s64 	%rd224, %rd4, %rd223;
	st.u32 	[%rd224], %r249;
	ld.local.u32 	%r250, [%rd222+-8];
	mul.wide.u32 	%rd225, %r249, 4;
	add.s64 	%rd226, %rd4, %rd225;
	st.u32 	[%rd226], %r250;
	ld.local.u32 	%r251, [%rd222+-12];
	mul.wide.u32 	%rd227, %r250, 4;
	add.s64 	%rd228, %rd4, %rd227;
	st.u32 	[%rd228], %r251;
	add.s32 	%r278, %r278, -4;
	ld.local.u32 	%r279, [%rd222+-16];
	mul.wide.u32 	%rd229, %r251, 4;
	add.s64 	%rd230, %rd4, %rd229;
	st.u32 	[%rd230], %r279;
	setp.ne.s32 	%p54, %r278, 0;
	@%p54 bra 	$L__BB0_65;
$L__BB0_66:
	st.u32 	[%rd11+4], %r6;
$L__BB0_67:
	add.s32 	%r264, %r264, %r3;
	setp.lt.u32 	%p58, %r264, %r1;
	@%p58 bra 	$L__BB0_2;
$L__BB0_68:
	ret;

}


// ===== COMPILED SASS (sm_100) =====

	.target	sm_100

	.elftype	@"ET_EXEC"


//--------------------- .note.nv.tkinfo           --------------------------
	.section	.note.nv.tkinfo,"",@"SHT_NOTE"
	.sectionflags	@"SHF_NOTE_NV_TKINFO"
	.tkinfo
        /*0018*/ 	.word	0x00000002
        /*0030*/ 	.string	""
        /*0030*/ 	.string	"ptxas"
        /*0030*/ 	.string	"Cuda compilation tools, release 13.0, V13.0.88"
        /*0030*/ 	.string	"Build cuda_13.0.r13.0/compiler.36424714_0"
        /*0030*/ 	.string	"-arch sm_100 -m 64 "



//--------------------- .note.nv.cuinfo           --------------------------
	.section	.note.nv.cuinfo,"",@"SHT_NOTE"
	.sectionflags	@"SHF_NOTE_NV_CUINFO"
        /*0018*/ 	.short	0x0002
        /*001a*/ 	.short	0x0064
        /*001c*/ 	.short	0x0082
	.zero		2


//--------------------- .nv.info                  --------------------------
	.section	.nv.info,"",@"SHT_CUDA_INFO"
	.align	4


	//----- nvinfo : EIATTR_REGCOUNT
	.align		4
        /*0000*/ 	.byte	0x04, 0x2f
        /*0002*/ 	.short	(.L_1 - .L_0)
	.align		4
.L_0:
        /*0004*/ 	.word	index@(_Z6workerP10cuckoo_ctx)
        /*0008*/ 	.word	0x00000020


	//----- nvinfo : EIATTR_FRAME_SIZE
	.align		4
.L_1:
        /*000c*/ 	.byte	0x04, 0x11
        /*000e*/ 	.short	(.L_3 - .L_2)
	.align		4
.L_2:
        /*0010*/ 	.word	index@($__internal_0_$__cuda_sm20_div_u64)
        /*0014*/ 	.word	0x00008000


	//----- nvinfo : EIATTR_FRAME_SIZE
	.align		4
.L_3:
        /*0018*/ 	.byte	0x04, 0x11
        /*001a*/ 	.short	(.L_5 - .L_4)
	.align		4
.L_4:
        /*001c*/ 	.word	index@(_Z6workerP10cuckoo_ctx)
        /*0020*/ 	.word	0x00008000


	//----- nvinfo : EIATTR_MIN_STACK_SIZE
	.align		4
.L_5:
        /*0024*/ 	.byte	0x04, 0x12
        /*0026*/ 	.short	(.L_7 - .L_6)
	.align		4
.L_6:
        /*0028*/ 	.word	index@(_Z6workerP10cuckoo_ctx)
        /*002c*/ 	.word	0x00008000
.L_7:


//--------------------- .nv.compat                --------------------------
	.section	.nv.compat,"",@"SHT_CUDA_COMPAT_INFO"
	.align	4
        /*0000*/ 	.byte	0x02, 0x09, 0x00, 0x00, 0x02, 0x02, 0x01, 0x00, 0x02, 0x05, 0x05, 0x00, 0x03, 0x07, 0x01, 0x01
        /*0010*/ 	.byte	0x02, 0x03, 0x00, 0x00, 0x02, 0x06, 0x01, 0x00, 0x04, 0x0b, 0x08, 0x00, 0x09, 0x00, 0x00, 0x00
        /*0020*/ 	.byte	0x00, 0x00, 0x00, 0x00


//--------------------- .nv.info._Z6workerP10cuckoo_ctx --------------------------
	.section	.nv.info._Z6workerP10cuckoo_ctx,"",@"SHT_CUDA_INFO"
	.sectionflags	@""
	.align	4


	//----- nvinfo : EIATTR_CUDA_API_VERSION
	.align		4
        /*0000*/ 	.byte	0x04, 0x37
        /*0002*/ 	.short	(.L_9 - .L_8)
.L_8:
        /*0004*/ 	.word	0x00000082


	//----- nvinfo : EIATTR_KPARAM_INFO
	.align		4
.L_9:
        /*0008*/ 	.byte	0x04, 0x17
        /*000a*/ 	.short	(.L_11 - .L_10)
.L_10:
        /*000c*/ 	.word	0x00000000
        /*0010*/ 	.short	0x0000
        /*0012*/ 	.short	0x0000
        /*0014*/ 	.byte	0x00, 0xf5, 0x21, 0x00


	//----- nvinfo : EIATTR_SPARSE_MMA_MASK
	.align		4
.L_11:
        /*0018*/ 	.byte	0x03, 0x50
        /*001a*/ 	.short	0x0000


	//----- nvinfo : EIATTR_MAXREG_COUNT
	.align		4
        /*001c*/ 	.byte	0x03, 0x1b
        /*001e*/ 	.short	0x00ff


	//----- nvinfo : EIATTR_MERCURY_ISA_VERSION
	.align		4
        /*0020*/ 	.byte	0x03, 0x5f
        /*0022*/ 	.short	0x0101


	//----- nvinfo : EIATTR_VRC_CTA_INIT_COUNT
	.align		4
        /*0024*/ 	.byte	0x02, 0x4a
	.zero		1
	.zero		1


	//----- nvinfo : EIATTR_EXIT_INSTR_OFFSETS
	.align		4
        /*0028*/ 	.byte	0x04, 0x1c
        /*002a*/ 	.short	(.L_13 - .L_12)


	//   ....[0]....
.L_12:
        /*002c*/ 	.word	0x000000d0


	//   ....[1]....
        /*0030*/ 	.word	0x000014c0


	//   ....[2]....
        /*0034*/ 	.word	0x00001d00


	//   ....[3]....
        /*0038*/ 	.word	0x000027b0


	//----- nvinfo : EIATTR_CRS_STACK_SIZE
	.align		4
.L_13:
        /*003c*/ 	.byte	0x04, 0x1e
        /*003e*/ 	.short	(.L_15 - .L_14)
.L_14:
        /*0040*/ 	.word	0x00000000


	//----- nvinfo : EIATTR_CBANK_PARAM_SIZE
	.align		4
.L_15:
        /*0044*/ 	.byte	0x03, 0x19
        /*0046*/ 	.short	0x0008


	//----- nvinfo : EIATTR_PARAM_CBANK
	.align		4
        /*0048*/ 	.byte	0x04, 0x0a
        /*004a*/ 	.short	(.L_17 - .L_16)
	.align		4
.L_16:
        /*004c*/ 	.word	index@(.nv.constant0._Z6workerP10cuckoo_ctx)
        /*0050*/ 	.short	0x0380
        /*0052*/ 	.short	0x0008


	//----- nvinfo : EIATTR_SW_WAR
	.align		4
.L_17:
        /*0054*/ 	.byte	0x04, 0x36
        /*0056*/ 	.short	(.L_19 - .L_18)
.L_18:
        /*0058*/ 	.word	0x00000008
.L_19:


//--------------------- .nv.callgraph             --------------------------
	.section	.nv.callgraph,"",@"SHT_CUDA_CALLGRAPH"
	.align	4
	.sectionentsize	8
	.align		4
        /*0000*/ 	.word	0x00000000
	.align		4
        /*0004*/ 	.word	0xffffffff
	.align		4
        /*0008*/ 	.word	0x00000000
	.align		4
        /*000c*/ 	.word	0xfffffffe
	.align		4
        /*0010*/ 	.word	0x00000000
	.align		4
        /*0014*/ 	.word	0xfffffffd
	.align		4
        /*0018*/ 	.word	0x00000000
	.align		4
        /*001c*/ 	.word	0xfffffffc


//--------------------- .text._Z6workerP10cuckoo_ctx --------------------------
	.section	.text._Z6workerP10cuckoo_ctx,"ax",@progbits
	.align	128
        .global         _Z6workerP10cuckoo_ctx
        .type           _Z6workerP10cuckoo_ctx,@function
        .size           _Z6workerP10cuckoo_ctx,(.L_x_26 - _Z6workerP10cuckoo_ctx)
        .other          _Z6workerP10cuckoo_ctx,@"STO_CUDA_ENTRY STV_DEFAULT"
_Z6workerP10cuckoo_ctx:
.text._Z6workerP10cuckoo_ctx:
[----:B------:R-:W0:Y:S08]  /*0000*/  LDC R1, c[0x0][0x37c] ;  /* 0x0000df00ff017b82 */ /* 0x000e300000000800 */
[----:B------:R-:W1:Y:S01]  /*0010*/  LDC.64 R2, c[0x0][0x380] ;  /* 0x0000e000ff027b82 */ /* 0x000e620000000a00 */
[----:B------:R-:W1:Y:S01]  /*0020*/  LDCU.64 UR16, c[0x0][0x358] ;  /* 0x00006b00ff1077ac */ /* 0x000e620008000a00 */
[----:B0-----:R-:W-:Y:S01]  /*0030*/  VIADD R1, R1, 0xffff8000 ;  /* 0xffff800001017836 */ /* 0x001fe20000000000 */
[----:B-1----:R-:W2:Y:S05]  /*0040*/  LDG.E R4, desc[UR16][R2.64+0x20] ;  /* 0x0000201002047981 */ /* 0x002eaa000c1e1900 */
[----:B------:R-:W0:Y:S01]  /*0050*/  S2UR UR4, SR_CTAID.X ;  /* 0x00000000000479c3 */ /* 0x000e220000002500 */
[C---:B------:R-:W-:Y:S01]  /*0060*/  R2UR UR14, R1.reuse ;  /* 0x00000000010e72ca */ /* 0x040fe200000e0000 */
[----:B------:R-:W0:Y:S01]  /*0070*/  S2R R0, SR_TID.X ;  /* 0x0000000000007919 */ /* 0x000e220000002100 */
[----:B------:R-:W-:-:S05]  /*0080*/  R2UR UR19, R1 ;  /* 0x00000000011372ca */ /* 0x000fca00000e0000 */
[----:B------:R-:W0:Y:S02]  /*0090*/  LDC R5, c[0x0][0x360] ;  /* 0x0000d800ff057b82 */ /* 0x000e240000000800 */
[----:B0-----:R-:W-:Y:S01]  /*00a0*/  IMAD R5, R5, UR4, R0 ;  /* 0x0000000405057c24 */ /* 0x001fe2000f8e0200 */
[----:B--2---:R-:W-:-:S13]  /*00b0*/  R2UR UR10, R4 ;  /* 0x00000000040a72ca */ /* 0x004fda00000e0000 */
[----:B------:R-:W-:-:S13]  /*00c0*/  ISETP.GE.U32.AND P0, PT, R5, UR10, PT ;  /* 0x0000000a05007c0c */ /* 0x000fda000bf06070 */
[----:B------:R-:W-:Y:S05]  /*00d0*/  @P0 EXIT ;  /* 0x000000000000094d */ /* 0x000fea0003800000 */
[----:B------:R-:W2:Y:S04]  /*00e0*/  LDG.E.64 R18, desc[UR16][R2.64+0x8] ;  /* 0x0000081002127981 */ /* 0x000ea8000c1e1b00 */
[----:B------:R-:W3:Y:S04]  /*00f0*/  LDG.E.64 R16, desc[UR16][R2.64] ;  /* 0x0000001002107981 */ /* 0x000ee8000c1e1b00 */
[----:B------:R0:W5:Y:S04]  /*0100*/  LDG.E R6, desc[UR16][R2.64+0x40] ;  /* 0x0000401002067981 */ /* 0x000168000c1e1900 */
[----:B------:R0:W5:Y:S04]  /*0110*/  LDG.E.64 R8, desc[UR16][R2.64+0x28] ;  /* 0x0000281002087981 */ /* 0x000168000c1e1b00 */
[----:B------:R0:W5:Y:S04]  /*0120*/  LDG.E.64 R10, desc[UR16][R2.64+0x10] ;  /* 0x00001010020a7981 */ /* 0x000168000c1e1b00 */
[----:B------:R0:W5:Y:S04]  /*0130*/  LDG.E.64 R12, desc[UR16][R2.64+0x18] ;  /* 0x00001810020c7981 */ /* 0x000168000c1e1b00 */
[----:B------:R0:W5:Y:S01]  /*0140*/  LDG.E.64 R14, desc[UR16][R2.64+0x30] ;  /* 0x00003010020e7981 */ /* 0x000162000c1e1b00 */
[----:B------:R-:W-:Y:S01]  /*0150*/  IMAD.MOV.U32 R7, RZ, RZ, R5 ;  /* 0x000000ffff077224 */ /* 0x000fe200078e0005 */
[----:B------:R-:W-:Y:S01]  /*0160*/  UIADD3 UR14, UPT, UPT, UR14, 0x4000, URZ ;  /* 0x000040000e0e7890 */ /* 0x000fe2000fffe0ff */
[----:B--2---:R-:W-:-:S02]  /*0170*/  R2UR UR4, R18 ;  /* 0x00000000120472ca */ /* 0x004fc400000e0000 */
[----:B------:R-:W-:Y:S02]  /*0180*/  R2UR UR5, R19 ;  /* 0x00000000130572ca */ /* 0x000fe400000e0000 */
[----:B---3--:R-:W-:Y:S02]  /*0190*/  R2UR UR6, R16 ;  /* 0x00000000100672ca */ /* 0x008fe400000e0000 */
[----:B------:R-:W-:-:S11]  /*01a0*/  R2UR UR7, R17 ;  /* 0x00000000110772ca */ /* 0x000fd600000e0000 */
[----:B------:R-:W-:Y:S02]  /*01b0*/  UIADD3 UR18, UP0, UPT, UR4, UR6, URZ ;  /* 0x0000000604127290 */ /* 0x000fe4000ff1e0ff */
[----:B------:R-:W-:Y:S02]  /*01c0*/  USHF.L.W.U32.HI UR6, UR4, 0xd, UR5 ;  /* 0x0000000d04067899 */ /* 0x000fe40008010e05 */
[----:B------:R-:W-:Y:S02]  /*01d0*/  USHF.L.W.U32.HI UR4, UR5, 0xd, UR4 ;  /* 0x0000000d05047899 */ /* 0x000fe40008010e04 */
[----:B------:R-:W-:Y:S02]  /*01e0*/  UIADD3.X UR13, UPT, UPT, UR5, UR7, URZ, UP0, !UPT ;  /* 0x00000007050d7290 */ /* 0x000fe400087fe4ff */
[----:B------:R-:W-:Y:S02]  /*01f0*/  ULOP3.LUT UR11, UR4, UR18, URZ, 0x3c, !UPT ;  /* 0x00000012040b7292 */ /* 0x000fe4000f8e3cff */
[----:B0-----:R-:W-:-:S12]  /*0200*/  ULOP3.LUT UR12, UR6, UR13, URZ, 0x3c, !UPT ;  /* 0x0000000d060c7292 */ /* 0x001fd8000f8e3cff */
.L_x_24:
[----:B012345:R-:W-:Y:S01]  /*0210*/  LOP3.LUT R17, R7, R12, RZ, 0x3c, !PT ;  /* 0x0000000c07117212 */ /* 0x03ffe200078e3cff */
[----:B------:R-:W-:Y:S01]  /*0220*/  USHF.L.W.U32.HI UR5, UR12, 0x11, UR11 ;  /* 0x000000110c057899 */ /* 0x000fe20008010e0b */
[----:B------:R-:W-:Y:S01]  /*0230*/  LOP3.LUT R0, R13, 0x4000000, RZ, 0x3c, !PT ;  /* 0x040000000d007812 */ /* 0x000fe200078e3cff */
[----:B------:R-:W-:Y:S01]  /*0240*/  USHF.L.W.U32.HI UR4, UR11, 0x11, UR12 ;  /* 0x000000110b047899 */ /* 0x000fe20008010e0c */
[----:B------:R-:W-:Y:S02]  /*0250*/  IADD3 R4, P0, PT, R10, R17, RZ ;  /* 0x000000110a047210 */ /* 0x000fe40007f1e0ff */
[----:B------:R-:W-:Y:S02]  /*0260*/  SHF.L.W.U32.HI R3, R0, 0x10, R17 ;  /* 0x0000001000037819 */ /* 0x000fe40000010e11 */
[--C-:B------:R-:W-:Y:S01]  /*0270*/  SHF.L.W.U32.HI R2, R17, 0x10, R0.reuse ;  /* 0x0000001011027819 */ /* 0x100fe20000010e00 */
[----:B------:R-:W-:Y:S01]  /*0280*/  IMAD.X R19, R11, 0x1, R0, P0 ;  /* 0x000000010b137824 */ /* 0x000fe200000e0600 */
[----:B------:R-:W-:-:S02]  /*0290*/  IADD3 R0, P0, PT, R4, UR11, RZ ;  /* 0x0000000b04007c10 */ /* 0x000fc4000ff1e0ff */
[----:B------:R-:W-:Y:S02]  /*02a0*/  LOP3.LUT R4, R3, R4, RZ, 0x3c, !PT ;  /* 0x0000000403047212 */ /* 0x000fe400078e3cff */
[----:B------:R-:W-:Y:S02]  /*02b0*/  LOP3.LUT R17, R2, R19, RZ, 0x3c, !PT ;  /* 0x0000001302117212 */ /* 0x000fe400078e3cff */
[----:B------:R-:W-:Y:S02]  /*02c0*/  IADD3.X R18, PT, PT, R19, UR12, RZ, P0, !PT ;  /* 0x0000000c13127c10 */ /* 0x000fe400087fe4ff */
[----:B------:R-:W-:Y:S02]  /*02d0*/  IADD3 R21, P0, PT, R4, UR13, RZ ;  /* 0x0000000d04157c10 */ /* 0x000fe4000ff1e0ff */
[----:B------:R-:W-:Y:S02]  /*02e0*/  LOP3.LUT R16, R0, UR5, RZ, 0x3c, !PT ;  /* 0x0000000500107c12 */ /* 0x000fe4000f8e3cff */
[----:B------:R-:W-:-:S02]  /*02f0*/  SHF.L.W.U32.HI R3, R4, 0x15, R17 ;  /* 0x0000001504037819 */ /* 0x000fc40000010e11 */
[C---:B------:R-:W-:Y:S02]  /*0300*/  SHF.L.W.U32.HI R4, R17.reuse, 0x15, R4 ;  /* 0x0000001511047819 */ /* 0x040fe40000010e04 */
[----:B------:R-:W-:Y:S02]  /*0310*/  IADD3.X R20, PT, PT, R17, UR18, RZ, P0, !PT ;  /* 0x0000001211147c10 */ /* 0x000fe400087fe4ff */
[----:B------:R-:W-:Y:S02]  /*0320*/  LOP3.LUT R19, R18, UR4, RZ, 0x3c, !PT ;  /* 0x0000000412137c12 */ /* 0x000fe4000f8e3cff */
[-C--:B------:R-:W-:Y:S02]  /*0330*/  IADD3 R2, P0, PT, R16, R21.reuse, RZ ;  /* 0x0000001510027210 */ /* 0x080fe40007f1e0ff */
[----:B------:R-:W-:Y:S02]  /*0340*/  LOP3.LUT R21, R4, R21, RZ, 0x3c, !PT ;  /* 0x0000001504157212 */ /* 0x000fe400078e3cff */
[C---:B------:R-:W-:Y:S01]  /*0350*/  SHF.L.W.U32.HI R17, R19.reuse, 0xd, R16 ;  /* 0x0000000d13117819 */ /* 0x040fe20000010e10 */
[----:B------:R-:W-:Y:S01]  /*0360*/  IMAD.X R4, R19, 0x1, R20, P0 ;  /* 0x0000000113047824 */ /* 0x000fe200000e0614 */
[----:B------:R-:W-:-:S02]  /*0370*/  LOP3.LUT R22, R3, R20, RZ, 0x3c, !PT ;  /* 0x0000001403167212 */ /* 0x000fc400078e3cff */
[----:B------:R-:W-:Y:S02]  /*0380*/  IADD3 R18, P0, PT, R18, R21, RZ ;  /* 0x0000001512127210 */ /* 0x000fe40007f1e0ff */
[----:B------:R-:W-:Y:S02]  /*0390*/  SHF.L.W.U32.HI R3, R16, 0xd, R19 ;  /* 0x0000000d10037819 */ /* 0x000fe40000010e13 */
[----:B------:R-:W-:Y:S02]  /*03a0*/  LOP3.LUT R23, R17, R2, RZ, 0x3c, !PT ;  /* 0x0000000211177212 */ /* 0x000fe400078e3cff */
[----:B------:R-:W-:Y:S02]  /*03b0*/  SHF.L.W.U32.HI R17, R22, 0x10, R21 ;  /* 0x0000001016117819 */ /* 0x000fe40000010e15 */
[--C-:B------:R-:W-:Y:S01]  /*03c0*/  SHF.L.W.U32.HI R16, R21, 0x10, R22.reuse ;  /* 0x0000001015107819 */ /* 0x100fe20000010e16 */
[----:B------:R-:W-:Y:S01]  /*03d0*/  IMAD.X R21, R0, 0x1, R22, P0 ;  /* 0x0000000100157824 */ /* 0x000fe200000e0616 */
[----:B------:R-:W-:-:S02]  /*03e0*/  LOP3.LUT R19, R17, R18, RZ, 0x3c, !PT ;  /* 0x0000001211137212 */ /* 0x000fc400078e3cff */
[-C--:B------:R-:W-:Y:S02]  /*03f0*/  LOP3.LUT R20, R3, R4.reuse, RZ, 0x3c, !PT ;  /* 0x0000000403147212 */ /* 0x080fe400078e3cff */
[----:B------:R-:W-:Y:S02]  /*0400*/  LOP3.LUT R22, R16, R21, RZ, 0x3c, !PT ;  /* 0x0000001510167212 */ /* 0x000fe400078e3cff */
[----:B------:R-:W-:Y:S02]  /*0410*/  IADD3 R0, P1, PT, R18, R23, RZ ;  /* 0x0000001712007210 */ /* 0x000fe40007f3e0ff */
[----:B------:R-:W-:Y:S02]  /*0420*/  IADD3 R18, P0, PT, R19, R4, RZ ;  /* 0x0000000413127210 */ /* 0x000fe40007f1e0ff */
[----:B------:R-:W-:Y:S02]  /*0430*/  SHF.L.W.U32.HI R16, R22, 0x15, R19 ;  /* 0x0000001516107819 */ /* 0x000fe40000010e13 */
[----:B------:R-:W-:Y:S01]  /*0440*/  SHF.L.W.U32.HI R17, R20, 0x11, R23 ;  /* 0x0000001114117819 */ /* 0x000fe20000010e17 */
[----:B------:R-:W-:Y:S01]  /*0450*/  IMAD.X R25, R22, 0x1, R2, P0 ;  /* 0x0000000116197824 */ /* 0x000fe200000e0602 */
[--C-:B------:R-:W-:Y:S01]  /*0460*/  SHF.L.W.U32.HI R3, R23, 0x11, R20.reuse ;  /* 0x0000001117037819 */ /* 0x100fe20000010e14 */
[----:B------:R-:W-:Y:S01]  /*0470*/  IMAD.X R20, R21, 0x1, R20, P1 ;  /* 0x0000000115147824 */ /* 0x000fe200008e0614 */
[----:B------:R-:W-:-:S02]  /*0480*/  SHF.L.W.U32.HI R4, R19, 0x15, R22 ;  /* 0x0000001513047819 */ /* 0x000fc40000010e16 */
[----:B------:R-:W-:Y:S02]  /*0490*/  LOP3.LUT R2, R16, R18, RZ, 0x3c, !PT ;  /* 0x0000001210027212 */ /* 0x000fe400078e3cff */
[----:B------:R-:W-:Y:S02]  /*04a0*/  LOP3.LUT R19, R17, R0, RZ, 0x3c, !PT ;  /* 0x0000000011137212 */ /* 0x000fe400078e3cff */
[----:B------:R-:W-:Y:S02]  /*04b0*/  LOP3.LUT R16, R18, R7, RZ, 0x3c, !PT ;  /* 0x0000000712107212 */ /* 0x000fe400078e3cff */
[----:B------:R-:W-:Y:S02]  /*04c0*/  LOP3.LUT R18, R3, R20, RZ, 0x3c, !PT ;  /* 0x0000001403127212 */ /* 0x000fe400078e3cff */
[----:B------:R-:W-:Y:S02]  /*04d0*/  LOP3.LUT R21, R4, R25, RZ, 0x3c, !PT ;  /* 0x0000001904157212 */ /* 0x000fe400078e3cff */
[----:B------:R-:W-:-:S02]  /*04e0*/  LOP3.LUT R25, R25, 0x4000000, RZ, 0x3c, !PT ;  /* 0x0400000019197812 */ /* 0x000fc400078e3cff */
[----:B------:R-:W-:Y:S02]  /*04f0*/  IADD3 R3, P0, PT, R16, R19, RZ ;  /* 0x0000001310037210 */ /* 0x000fe40007f1e0ff */
[----:B------:R-:W-:Y:S02]  /*0500*/  LOP3.LUT R17, R20, 0xff, RZ, 0x3c, !PT ;  /* 0x000000ff14117812 */ /* 0x000fe400078e3cff */
[----:B------:R-:W-:Y:S01]  /*0510*/  SHF.L.W.U32.HI R16, R18, 0xd, R19 ;  /* 0x0000000d12107819 */ /* 0x000fe20000010e13 */
[--C-:B------:R-:W-:Y:S01]  /*0520*/  IMAD.X R25, R25, 0x1, R18.reuse, P0 ;  /* 0x0000000119197824 */ /* 0x100fe200000e0612 */
[----:B------:R-:W-:Y:S02]  /*0530*/  SHF.L.W.U32.HI R4, R19, 0xd, R18 ;  /* 0x0000000d13047819 */ /* 0x000fe40000010e12 */
[----:B------:R-:W-:Y:S02]  /*0540*/  IADD3 R17, P0, PT, R17, R2, RZ ;  /* 0x0000000211117210 */ /* 0x000fe40007f1e0ff */
[----:B------:R-:W-:-:S02]  /*0550*/  LOP3.LUT R18, R3, R16, RZ, 0x3c, !PT ;  /* 0x0000001003127212 */ /* 0x000fc400078e3cff */
[----:B------:R-:W-:Y:S01]  /*0560*/  SHF.L.W.U32.HI R16, R21, 0x10, R2 ;  /* 0x0000001015107819 */ /* 0x000fe20000010e02 */
[--C-:B------:R-:W-:Y:S01]  /*0570*/  IMAD.X R19, R0, 0x1, R21.reuse, P0 ;  /* 0x0000000100137824 */ /* 0x100fe200000e0615 */
[----:B------:R-:W-:Y:S02]  /*0580*/  LOP3.LUT R23, R25, R4, RZ, 0x3c, !PT ;  /* 0x0000000419177212 */ /* 0x000fe400078e3cff */
[----:B------:R-:W-:Y:S02]  /*0590*/  SHF.L.W.U32.HI R2, R2, 0x10, R21 ;  /* 0x0000001002027819 */ /* 0x000fe40000010e15 */
[----:B------:R-:W-:Y:S02]  /*05a0*/  LOP3.LUT R4, R16, R17, RZ, 0x3c, !PT ;  /* 0x0000001110047212 */ /* 0x000fe400078e3cff */
[----:B------:R-:W-:Y:S02]  /*05b0*/  IADD3 R0, P1, PT, R17, R18, RZ ;  /* 0x0000001211007210 */ /* 0x000fe40007f3e0ff */
[----:B------:R-:W-:-:S02]  /*05c0*/  LOP3.LUT R21, R2, R19, RZ, 0x3c, !PT ;  /* 0x0000001302157212 */ /* 0x000fc400078e3cff */
[----:B------:R-:W-:Y:S01]  /*05d0*/  IADD3 R16, P0, PT, R4, R25, RZ ;  /* 0x0000001904107210 */ /* 0x000fe20007f1e0ff */
[--C-:B------:R-:W-:Y:S01]  /*05e0*/  IMAD.X R2, R19, 0x1, R23.reuse, P1 ;  /* 0x0000000113027824 */ /* 0x100fe200008e0617 */
[----:B------:R-:W-:Y:S02]  /*05f0*/  SHF.L.W.U32.HI R19, R23, 0x11, R18 ;  /* 0x0000001117137819 */ /* 0x000fe40000010e12 */
[----:B------:R-:W-:Y:S01]  /*0600*/  SHF.L.W.U32.HI R17, R18, 0x11, R23 ;  /* 0x0000001112117819 */ /* 0x000fe20000010e17 */
[C---:B------:R-:W-:Y:S01]  /*0610*/  IMAD.X R25, R21.reuse, 0x1, R3, P0 ;  /* 0x0000000115197824 */ /* 0x040fe200000e0603 */
[----:B------:R-:W-:Y:S02]  /*0620*/  SHF.L.W.U32.HI R3, R21, 0x15, R4 ;  /* 0x0000001515037819 */ /* 0x000fe40000010e04 */
[----:B------:R-:W-:Y:S02]  /*0630*/  LOP3.LUT R19, R19, R0, RZ, 0x3c, !PT ;  /* 0x0000000013137212 */ /* 0x000fe400078e3cff */
[----:B------:R-:W-:-:S02]  /*0640*/  SHF.L.W.U32.HI R4, R4, 0x15, R21 ;  /* 0x0000001504047819 */ /* 0x000fc40000010e15 */
[----:B------:R-:W-:Y:S02]  /*0650*/  LOP3.LUT R18, R17, R2, RZ, 0x3c, !PT ;  /* 0x0000000211127212 */ /* 0x000fe400078e3cff */
[-C--:B------:R-:W-:Y:S02]  /*0660*/  LOP3.LUT R21, R3, R16.reuse, RZ, 0x3c, !PT ;  /* 0x0000001003157212 */ /* 0x080fe400078e3cff */
[C---:B------:R-:W-:Y:S02]  /*0670*/  IADD3 R3, P0, PT, R19.reuse, R16, RZ ;  /* 0x0000001013037210 */ /* 0x040fe40007f1e0ff */
[----:B------:R-:W-:Y:S02]  /*0680*/  SHF.L.W.U32.HI R16, R18, 0xd, R19 ;  /* 0x0000000d12107819 */ /* 0x000fe40000010e13 */
[----:B------:R-:W-:Y:S01]  /*0690*/  LOP3.LUT R20, R4, R25, RZ, 0x3c, !PT ;  /* 0x0000001904147212 */ /* 0x000fe200078e3cff */
[----:B------:R-:W-:Y:S01]  /*06a0*/  IMAD.X R25, R18, 0x1, R25, P0 ;  /* 0x0000000112197824 */ /* 0x000fe200000e0619 */
[----:B------:R-:W-:-:S02]  /*06b0*/  SHF.L.W.U32.HI R4, R19, 0xd, R18 ;  /* 0x0000000d13047819 */ /* 0x000fc40000010e12 */
[----:B------:R-:W-:Y:S02]  /*06c0*/  IADD3 R17, P0, PT, R2, R21, RZ ;  /* 0x0000001502117210 */ /* 0x000fe40007f1e0ff */
[----:B------:R-:W-:Y:S02]  /*06d0*/  LOP3.LUT R18, R16, R3, RZ, 0x3c, !PT ;  /* 0x0000000310127212 */ /* 0x000fe400078e3cff */
[----:B------:R-:W-:Y:S01]  /*06e0*/  SHF.L.W.U32.HI R16, R20, 0x10, R21 ;  /* 0x0000001014107819 */ /* 0x000fe20000010e15 */
[--C-:B------:R-:W-:Y:S01]  /*06f0*/  IMAD.X R19, R0, 0x1, R20.reuse, P0 ;  /* 0x0000000100137824 */ /* 0x100fe200000e0614 */
[----:B------:R-:W-:Y:S02]  /*0700*/  SHF.L.W.U32.HI R2, R21, 0x10, R20 ;  /* 0x0000001015027819 */ /* 0x000fe40000010e14 */
[----:B------:R-:W-:Y:S02]  /*0710*/  LOP3.LUT R21, R4, R25, RZ, 0x3c, !PT ;  /* 0x0000001904157212 */ /* 0x000fe400078e3cff */
[----:B------:R-:W-:-:S02]  /*0720*/  LOP3.LUT R4, R16, R17, RZ, 0x3c, !PT ;  /* 0x0000001110047212 */ /* 0x000fc400078e3cff */
[----:B------:R-:W-:Y:S02]  /*0730*/  IADD3 R0, P1, PT, R17, R18, RZ ;  /* 0x0000001211007210 */ /* 0x000fe40007f3e0ff */
[----:B------:R-:W-:Y:S02]  /*0740*/  LOP3.LUT R23, R2, R19, RZ, 0x3c, !PT ;  /* 0x0000001302177212 */ /* 0x000fe400078e3cff */
[----:B------:R-:W-:Y:S01]  /*0750*/  IADD3 R16, P0, PT, R4, R25, RZ ;  /* 0x0000001904107210 */ /* 0x000fe20007f1e0ff */
[--C-:B------:R-:W-:Y:S01]  /*0760*/  IMAD.X R2, R19, 0x1, R21.reuse, P1 ;  /* 0x0000000113027824 */ /* 0x100fe200008e0615 */
[----:B------:R-:W-:Y:S02]  /*0770*/  SHF.L.W.U32.HI R19, R21, 0x11, R18 ;  /* 0x0000001115137819 */ /* 0x000fe40000010e12 */
[----:B------:R-:W-:Y:S01]  /*0780*/  SHF.L.W.U32.HI R17, R18, 0x11, R21 ;  /* 0x0000001112117819 */ /* 0x000fe20000010e15 */
[C---:B------:R-:W-:Y:S01]  /*0790*/  IMAD.X R21, R23.reuse, 0x1, R3, P0 ;  /* 0x0000000117157824 */ /* 0x040fe200000e0603 */
[----:B------:R-:W-:-:S02]  /*07a0*/  SHF.L.W.U32.HI R3, R23, 0x15, R4 ;  /* 0x0000001517037819 */ /* 0x000fc40000010e04 */
[----:B------:R-:W-:Y:S02]  /*07b0*/  LOP3.LUT R19, R19, R0, RZ, 0x3c, !PT ;  /* 0x0000000013137212 */ /* 0x000fe400078e3cff */
[----:B------:R-:W-:Y:S02]  /*07c0*/  SHF.L.W.U32.HI R4, R4, 0x15, R23 ;  /* 0x0000001504047819 */ /* 0x000fe40000010e17 */
[----:B------:R-:W-:Y:S02]  /*07d0*/  LOP3.LUT R18, R17, R2, RZ, 0x3c, !PT ;  /* 0x0000000211127212 */ /* 0x000fe400078e3cff */
[-C--:B------:R-:W-:Y:S02]  /*07e0*/  LOP3.LUT R23, R3, R16.reuse, RZ, 0x3c, !PT ;  /* 0x0000001003177212 */ /* 0x080fe400078e3cff */
[----:B------:R-:W-:Y:S02]  /*07f0*/  IADD3 R3, P0, PT, R19, R16, RZ ;  /* 0x0000001013037210 */ /* 0x000fe40007f1e0ff */
[----:B------:R-:W-:-:S02]  /*0800*/  SHF.L.W.U32.HI R16, R18, 0xd, R19 ;  /* 0x0000000d12107819 */ /* 0x000fc40000010e13 */
[----:B------:R-:W-:Y:S01]  /*0810*/  LOP3.LUT R22, R4, R21, RZ, 0x3c, !PT ;  /* 0x0000001504167212 */ /* 0x000fe200078e3cff */
[----:B------:R-:W-:Y:S01]  /*0820*/  IMAD.X R21, R18, 0x1, R21, P0 ;  /* 0x0000000112157824 */ /* 0x000fe200000e0615 */
[----:B------:R-:W-:Y:S02]  /*0830*/  IADD3 R17, P0, PT, R2, R23, RZ ;  /* 0x0000001702117210 */ /* 0x000fe40007f1e0ff */
[----:B------:R-:W-:Y:S02]  /*0840*/  LOP3.LUT R20, R16, R3, RZ, 0x3c, !PT ;  /* 0x0000000310147212 */ /* 0x000fe400078e3cff */
[----:B------:R-:W-:Y:S01]  /*0850*/  SHF.L.W.U32.HI R4, R19, 0xd, R18 ;  /* 0x0000000d13047819 */ /* 0x000fe20000010e12 */
[--C-:B------:R-:W-:Y:S01]  /*0860*/  IMAD.X R19, R0, 0x1, R22.reuse, P0 ;  /* 0x0000000100137824 */ /* 0x100fe200000e0616 */
[----:B------:R-:W-:Y:S02]  /*0870*/  SHF.L.W.U32.HI R16, R22, 0x10, R23 ;  /* 0x0000001016107819 */ /* 0x000fe40000010e17 */
[----:B------:R-:W-:-:S02]  /*0880*/  SHF.L.W.U32.HI R2, R23, 0x10, R22 ;  /* 0x0000001017027819 */ /* 0x000fc40000010e16 */
[----:B------:R-:W-:Y:S02]  /*0890*/  LOP3.LUT R25, R4, R21, RZ, 0x3c, !PT ;  /* 0x0000001504197212 */ /* 0x000fe400078e3cff */
[----:B------:R-:W-:Y:S02]  /*08a0*/  LOP3.LUT R18, R16, R17, RZ, 0x3c, !PT ;  /* 0x0000001110127212 */ /* 0x000fe400078e3cff */
[----:B------:R-:W-:Y:S02]  /*08b0*/  IADD3 R0, P1, PT, R17, R20, RZ ;  /* 0x0000001411007210 */ /* 0x000fe40007f3e0ff */
[----:B------:R-:W-:Y:S02]  /*08c0*/  LOP3.LUT R23, R2, R19, RZ, 0x3c, !PT ;  /* 0x0000001302177212 */ /* 0x000fe400078e3cff */
[----:B------:R-:W-:Y:S01]  /*08d0*/  IADD3 R21, P0, PT, R18, R21, RZ ;  /* 0x0000001512157210 */ /* 0x000fe20007f1e0ff */
[----:B------:R-:W-:Y:S01]  /*08e0*/  IMAD.X R2, R19, 0x1, R25, P1 ;  /* 0x0000000113027824 */ /* 0x000fe200008e0619 */
[----:B------:R-:W-:-:S02]  /*08f0*/  SHF.L.W.U32.HI R19, R25, 0x11, R20 ;  /* 0x0000001119137819 */ /* 0x000fc40000010e14 */
[----:B------:R-:W-:Y:S01]  /*0900*/  SHF.L.W.U32.HI R17, R20, 0x11, R25 ;  /* 0x0000001114117819 */ /* 0x000fe20000010e19 */
[C---:B------:R-:W-:Y:S01]  /*0910*/  IMAD.X R16, R23.reuse, 0x1, R3, P0 ;  /* 0x0000000117107824 */ /* 0x040fe200000e0603 */
[----:B------:R-:W-:Y:S02]  /*0920*/  SHF.L.W.U32.HI R4, R23, 0x15, R18 ;  /* 0x0000001517047819 */ /* 0x000fe40000010e12 */
[----:B------:R-:W-:Y:S02]  /*0930*/  SHF.L.W.U32.HI R3, R18, 0x15, R23 ;  /* 0x0000001512037819 */ /* 0x000fe40000010e17 */
[----:B------:R-:W-:Y:S02]  /*0940*/  LOP3.LUT R19, R19, R0, RZ, 0x3c, !PT ;  /* 0x0000000013137212 */ /* 0x000fe400078e3cff */
[----:B------:R-:W-:Y:S02]  /*0950*/  LOP3.LUT R18, R17, R2, RZ, 0x3c, !PT ;  /* 0x0000000211127212 */ /* 0x000fe400078e3cff */
[----:B------:R-:W-:-:S02]  /*0960*/  LOP3.LUT R17, R4, R21, RZ, 0x3c, !PT ;  /* 0x0000001504117212 */ /* 0x000fc400078e3cff */
[----:B------:R-:W-:Y:S02]  /*0970*/  LOP3.LUT R20, R3, R16, RZ, 0x3c, !PT ;  /* 0x0000001003147212 */ /* 0x000fe400078e3cff */
[C---:B------:R-:W-:Y:S02]  /*0980*/  IADD3 R21, P0, PT, R19.reuse, R21, RZ ;  /* 0x0000001513157210 */ /* 0x040fe40007f1e0ff */
[----:B------:R-:W-:Y:S02]  /*0990*/  SHF.L.W.U32.HI R3, R19, 0xd, R18 ;  /* 0x0000000d13037819 */ /* 0x000fe40000010e12 */
[C---:B------:R-:W-:Y:S01]  /*09a0*/  SHF.L.W.U32.HI R4, R18.reuse, 0xd, R19 ;  /* 0x0000000d12047819 */ /* 0x040fe20000010e13 */
[----:B------:R-:W-:Y:S01]  /*09b0*/  IMAD.X R18, R18, 0x1, R16, P0 ;  /* 0x0000000112127824 */ /* 0x000fe200000e0610 */
[----:B------:R-:W-:Y:S02]  /*09c0*/  IADD3 R19, P1, PT, R2, R17, RZ ;  /* 0x0000001102137210 */ /* 0x000fe40007f3e0ff */
[----:B------:R-:W-:-:S02]  /*09d0*/  SHF.L.W.U32.HI R2, R17, 0x10, R20 ;  /* 0x0000001011027819 */ /* 0x000fc40000010e14 */
[----:B------:R-:W-:Y:S01]  /*09e0*/  SHF.L.W.U32.HI R16, R20, 0x10, R17 ;  /* 0x0000001014107819 */ /* 0x000fe20000010e11 */
[----:B------:R-:W-:Y:S01]  /*09f0*/  IMAD.X R17, R0, 0x1, R20, P1 ;  /* 0x0000000100117824 */ /* 0x000fe200008e0614 */
[----:B------:R-:W-:Y:S02]  /*0a00*/  LOP3.LUT R4, R4, R21, RZ, 0x3c, !PT ;  /* 0x0000001504047212 */ /* 0x000fe400078e3cff */
[----:B------:R-:W-:Y:S02]  /*0a10*/  LOP3.LUT R23, R3, R18, RZ, 0x3c, !PT ;  /* 0x0000001203177212 */ /* 0x000fe400078e3cff */
[----:B------:R-:W-:Y:S02]  /*0a20*/  LOP3.LUT R16, R16, R19, RZ, 0x3c, !PT ;  /* 0x0000001310107212 */ /* 0x000fe400078e3cff */
[----:B------:R-:W-:Y:S02]  /*0a30*/  LOP3.LUT R21, R2, R17, RZ, 0x3c, !PT ;  /* 0x0000001102157212 */ /* 0x000fe400078e3cff */
[----:B------:R-:W-:-:S02]  /*0a40*/  IADD3 R19, P0, PT, R19, R4, RZ ;  /* 0x0000000413137210 */ /* 0x000fc40007f1e0ff */
[----:B------:R-:W-:Y:S02]  /*0a50*/  SHF.L.W.U32.HI R3, R4, 0x11, R23 ;  /* 0x0000001104037819 */ /* 0x000fe40000010e17 */
[----:B------:R-:W-:Y:S01]  /*0a60*/  SHF.L.W.U32.HI R0, R16, 0x15, R21 ;  /* 0x0000001510007819 */ /* 0x000fe20000010e15 */
[----:B------:R-:W-:Y:S01]  /*0a70*/  IMAD.X R2, R17, 0x1, R23, P0 ;  /* 0x0000000111027824 */ /* 0x000fe200000e0617 */
[----:B------:R-:W-:Y:S02]  /*0a80*/  SHF.L.W.U32.HI R17, R23, 0x11, R4 ;  /* 0x0000001117117819 */ /* 0x000fe40000010e04 */
[----:B------:R-:W-:Y:S02]  /*0a90*/  LOP3.LUT R3, R19, R0, R3, 0x96, !PT ;  /* 0x0000000013037212 */ /* 0x000fe400078e9603 */
[----:B------:R-:W-:Y:S02]  /*0aa0*/  SHF.L.W.U32.HI R0, R21, 0x15, R16 ;  /* 0x0000001515007819 */ /* 0x000fe40000010e10 */
[----:B------:R-:W-:-:S02]  /*0ab0*/  LOP3.LUT R3, R3, R2, RZ, 0x3c, !PT ;  /* 0x0000000203037212 */ /* 0x000fc400078e3cff */
[----:B------:R-:W-:-:S03]  /*0ac0*/  LOP3.LUT R0, R2, R0, R17, 0x96, !PT ;  /* 0x0000000002007212 */ /* 0x000fc600078e9611 */
[----:B------:R-:W-:Y:S01]  /*0ad0*/  IMAD.WIDE.U32 R16, R3, 0x4000081, RZ ;  /* 0x0400008103107825 */ /* 0x000fe200078e00ff */
[----:B------:R-:W-:-:S03]  /*0ae0*/  LOP3.LUT R2, R0, R19, RZ, 0x3c, !PT ;  /* 0x0000001300027212 */ /* 0x000fc600078e3cff */
[----:B------:R-:W-:-:S04]  /*0af0*/  IMAD.WIDE.U32 R20, R3, 0x3ffff81, RZ ;  /* 0x03ffff8103147825 */ /* 0x000fc800078e00ff */
[----:B------:R-:W-:-:S04]  /*0b00*/  IMAD.WIDE.U32 R18, P0, R2, 0x2000, R16 ;  /* 0x0000200002127825 */ /* 0x000fc80007800010 */
[----:B------:R-:W-:-:S04]  /*0b10*/  IMAD.WIDE.U32 R16, R2, 0x4000081, RZ ;  /* 0x0400008102107825 */ /* 0x000fc800078e00ff */
[----:B------:R-:W-:Y:S01]  /*0b20*/  IMAD.X R23, RZ, RZ, RZ, P0 ;  /* 0x000000ffff177224 */ /* 0x000fe200000e06ff */
[----:B------:R-:W-:Y:S01]  /*0b30*/  IADD3 RZ, P0, PT, R17, R18, RZ ;  /* 0x0000001211ff7210 */ /* 0x000fe20007f1e0ff */
[----:B------:R-:W-:-:S04]  /*0b40*/  IMAD.MOV.U32 R22, RZ, RZ, R19 ;  /* 0x000000ffff167224 */ /* 0x000fc800078e0013 */
[----:B------:R-:W-:-:S04]  /*0b50*/  IMAD.WIDE.U32.X R16, R3, 0x2000, R22, P0 ;  /* 0x0000200003107825 */ /* 0x000fc800000e0416 */
[C---:B------:R-:W-:Y:S01]  /*0b60*/  IMAD.WIDE.U32 R20, P0, R2.reuse, -0x2000, R20 ;  /* 0xffffe00002147825 */ /* 0x040fe20007800014 */
[----:B------:R-:W-:-:S03]  /*0b70*/  IADD3 R0, P1, PT, R2, -R16, RZ ;  /* 0x8000001002007210 */ /* 0x000fc60007f3e0ff */
[----:B------:R-:W-:-:S04]  /*0b80*/  IMAD.WIDE.U32 R22, R2, 0x3ffff81, RZ ;  /* 0x03ffff8102167825 */ /* 0x000fc800078e00ff */
[----:B------:R-:W-:Y:S02]  /*0b90*/  IMAD.X R25, R3, 0x1, ~R17, P1 ;  /* 0x0000000103197824 */ /* 0x000fe400008e0e11 */
[----:B------:R-:W-:Y:S01]  /*0ba0*/  IMAD.X R19, RZ, RZ, RZ, P0 ;  /* 0x000000ffff137224 */ /* 0x000fe200000e06ff */
[----:B------:R-:W-:Y:S01]  /*0bb0*/  IADD3 RZ, P0, PT, R23, R20, RZ ;  /* 0x0000001417ff7210 */ /* 0x000fe20007f1e0ff */
[----:B------:R-:W-:Y:S01]  /*0bc0*/  IMAD.MOV.U32 R18, RZ, RZ, R21 ;  /* 0x000000ffff127224 */ /* 0x000fe200078e0015 */
[--C-:B------:R-:W-:Y:S02]  /*0bd0*/  SHF.R.U64 R23, R0, 0x1, R25.reuse ;  /* 0x0000000100177819 */ /* 0x100fe40000001219 */
[----:B------:R-:W-:Y:S01]  /*0be0*/  SHF.R.U32.HI R21, RZ, 0x1, R25 ;  /* 0x00000001ff157819 */ /* 0x000fe20000011619 */
[----:B------:R-:W-:Y:S01]  /*0bf0*/  IMAD.WIDE.U32.X R18, R3, -0x2000, R18, P0 ;  /* 0xffffe00003127825 */ /* 0x000fe200000e0412 */
[----:B------:R-:W-:-:S04]  /*0c00*/  IADD3 R4, P1, PT, R23, R16, RZ ;  /* 0x0000001017047210 */ /* 0x000fc80007f3e0ff */
[----:B------:R-:W-:Y:S01]  /*0c10*/  SHF.R.U32.HI R16, RZ, 0x13, R19 ;  /* 0x00000013ff107819 */ /* 0x000fe20000011613 */
[----:B------:R-:W-:Y:S01]  /*0c20*/  IMAD.X R17, R21, 0x1, R17, P1 ;  /* 0x0000000115117824 */ /* 0x000fe200008e0611 */
[----:B------:R-:W-:-:S03]  /*0c30*/  SHF.R.U64 R19, R18, 0x13, R19 ;  /* 0x0000001312137819 */ /* 0x000fc60000001213 */
[----:B------:R-:W-:Y:S01]  /*0c40*/  IMAD R16, R16, -0x80001, RZ ;  /* 0xfff7ffff10107824 */ /* 0x000fe200078e02ff */
[----:B------:R-:W-:Y:S01]  /*0c50*/  SHF.R.U32.HI R0, RZ, 0x12, R17 ;  /* 0x00000012ff007819 */ /* 0x000fe20000011611 */
[----:B------:R-:W-:Y:S01]  /*0c60*/  IMAD.WIDE.U32 R20, R19, -0x80001, R2 ;  /* 0xfff7ffff13147825 */ /* 0x000fe200078e0002 */
[----:B------:R-:W-:-:S03]  /*0c70*/  SHF.R.U64 R17, R4, 0x12, R17 ;  /* 0x0000001204117819 */ /* 0x000fc60000001211 */
[----:B------:R-:W-:Y:S01]  /*0c80*/  IMAD R0, R0, -0x7ffff, RZ ;  /* 0xfff8000100007824 */ /* 0x000fe200078e02ff */
[----:B------:R-:W-:Y:S01]  /*0c90*/  IADD3 R19, PT, PT, R21, -R19, R16 ;  /* 0x8000001315137210 */ /* 0x000fe20007ffe010 */
[----:B------:R-:W-:Y:S01]  /*0ca0*/  IMAD.WIDE.U32 R22, R17, -0x7ffff, R2 ;  /* 0xfff8000111167825 */ /* 0x000fe200078e0002 */
[----:B------:R-:W-:-:S03]  /*0cb0*/  LEA R18, P0, R20, R8, 0x2 ;  /* 0x0000000814127211 */ /* 0x000fc600078010ff */
[----:B------:R-:W-:Y:S01]  /*0cc0*/  VIADD R2, R22, 0x80002 ;  /* 0x0008000216027836 */ /* 0x000fe20000000000 */
[----:B------:R-:W-:Y:S01]  /*0cd0*/  IADD3 R3, PT, PT, R23, -R17, R0 ;  /* 0x8000001117037210 */ /* 0x000fe20007ffe000 */
[----:B------:R-:W-:Y:S01]  /*0ce0*/  VIADD R0, R20, 0x1 ;  /* 0x0000000114007836 */ /* 0x000fe20000000000 */
[----:B------:R-:W-:Y:S02]  /*0cf0*/  LEA R16, P1, R22, R8, 0x2 ;  /* 0x0000000816107211 */ /* 0x000fe400078210ff */
[-C--:B------:R-:W-:Y:S01]  /*0d00*/  LEA.HI.X R19, R20, R9.reuse, R19, 0x2, P0 ;  /* 0x0000000914137211 */ /* 0x080fe200000f1413 */
[----:B------:R0:W-:Y:S01]  /*0d10*/  STL [R1+0x4000], R2 ;  /* 0x0040000201007387 */ /* 0x0001e20000100800 */
[----:B------:R-:W-:-:S03]  /*0d20*/  LEA.HI.X R17, R22, R9, R3, 0x2, P1 ;  /* 0x0000000916117211 */ /* 0x000fc600008f1403 */
[----:B------:R0:W-:Y:S04]  /*0d30*/  STL [R1], R0 ;  /* 0x0000000001007387 */ /* 0x0001e80000100800 */
[----:B------:R-:W2:Y:S04]  /*0d40*/  LD.E R25, desc[UR16][R16.64+0x200008] ;  /* 0x2000081010197980 */ /* 0x000ea8000c101900 */
[----:B------:R-:W3:Y:S01]  /*0d50*/  LD.E R21, desc[UR16][R18.64+0x4] ;  /* 0x0000041012157980 */ /* 0x000ee2000c101900 */
[----:B------:R-:W-:Y:S01]  /*0d60*/  BSSY.RECONVERGENT B0, `(.L_x_0) ;  /* 0x00001a1000007945 */ /* 0x000fe20003800200 */
[----:B--2---:R-:W-:-:S04]  /*0d70*/  ISETP.NE.AND P0, PT, R25, R0, PT ;  /* 0x000000001900720c */ /* 0x004fc80003f05270 */
[----:B---3--:R-:W-:-:S13]  /*0d80*/  ISETP.EQ.OR P0, PT, R21, R2, !P0 ;  /* 0x000000021500720c */ /* 0x008fda0004702670 */
[----:B0-----:R-:W-:Y:S05]  /*0d90*/  @P0 BRA `(.L_x_1) ;  /* 0x0000001800740947 */ /* 0x001fea0003800000 */
[----:B------:R-:W-:Y:S01]  /*0da0*/  ISETP.NE.AND P0, PT, R21, RZ, PT ;  /* 0x000000ff1500720c */ /* 0x000fe20003f05270 */
[----:B------:R-:W-:Y:S01]  /*0db0*/  BSSY.RECONVERGENT B1, `(.L_x_2) ;  /* 0x0000083000017945 */ /* 0x000fe20003800200 */
[----:B------:R-:W-:Y:S02]  /*0dc0*/  IMAD.MOV.U32 R3, RZ, RZ, RZ ;  /* 0x000000ffff037224 */ /* 0x000fe400078e00ff */
[----:B------:R-:W-:-:S09]  /*0dd0*/  IMAD.MOV.U32 R4, RZ, RZ, R0 ;  /* 0x000000ffff047224 */ /* 0x000fd200078e0000 */
[----:B------:R-:W-:Y:S05]  /*0de0*/  @!P0 BRA `(.L_x_3) ;  /* 0x0000000400fc8947 */ /* 0x000fea0003800000 */
[----:B------:R-:W-:Y:S01]  /*0df0*/  IMAD.WIDE.U32 R22, R21, 0x4, R8 ;  /* 0x0000000415167825 */ /* 0x000fe200078e0008 */
[----:B------:R0:W-:Y:S04]  /*0e00*/  STL [R1+0x4], R21 ;  /* 0x0000041501007387 */ /* 0x0001e80000100800 */
[----:B------:R-:W2:Y:S01]  /*0e10*/  LD.E R20, desc[UR16][R22.64] ;  /* 0x0000001016147980 */ /* 0x000ea2000c101900 */
[----:B------:R-:W-:Y:S02]  /*0e20*/  IMAD.MOV.U32 R4, RZ, RZ, R21 ;  /* 0x000000ffff047224 */ /* 0x000fe400078e0015 */
[----:B------:R-:W-:Y:S01]  /*0e30*/  IMAD.MOV.U32 R3, RZ, RZ, 0x1 ;  /* 0x00000001ff037424 */ /* 0x000fe200078e00ff */
[----:B--2---:R-:W-:-:S13]  /*0e40*/  ISETP.NE.AND P0, PT, R20, RZ, PT ;  /* 0x000000ff1400720c */ /* 0x004fda0003f05270 */
[----:B0-----:R-:W-:Y:S05]  /*0e50*/  @!P0 BRA `(.L_x_3) ;  /* 0x0000000400e08947 */ /* 0x001fea0003800000 */
[----:B------:R-:W-:Y:S02]  /*0e60*/  IMAD.MOV.U32 R27, RZ, RZ, R20 ;  /* 0x000000ffff1b7224 */ /* 0x000fe400078e0014 */
[----:B------:R-:W-:Y:S02]  /*0e70*/  IMAD.MOV.U32 R21, RZ, RZ, RZ ;  /* 0x000000ffff157224 */ /* 0x000fe400078e00ff */
[----:B------:R-:W-:-:S07]  /*0e80*/  IMAD.U32 R20, RZ, RZ, UR19 ;  /* 0x00000013ff147e24 */ /* 0x000fce000f8e00ff */
.L_x_4:
[----:B------:R-:W-:Y:S01]  /*0e90*/  IMAD.WIDE.U32 R22, R27, 0x4, R8 ;  /* 0x000000041b167825 */ /* 0x000fe200078e0008 */
[----:B------:R0:W-:Y:S04]  /*0ea0*/  STL [R20+0x8], R27 ;  /* 0x0000081b14007387 */ /* 0x0001e80000100800 */
[----:B------:R-:W2:Y:S01]  /*0eb0*/  LD.E R29, desc[UR16][R22.64] ;  /* 0x00000010161d7980 */ /* 0x000ea2000c101900 */
[----:B------:R-:W-:Y:S02]  /*0ec0*/  IMAD.MOV.U32 R4, RZ, RZ, R27 ;  /* 0x000000ffff047224 */ /* 0x000fe400078e001b */
[----:B------:R-:W-:Y:S01]  /*0ed0*/  VIADD R3, R21, 0x2 ;  /* 0x0000000215037836 */ /* 0x000fe20000000000 */
[----:B--2---:R-:W-:-:S13]  /*0ee0*/  ISETP.NE.AND P0, PT, R29, RZ, PT ;  /* 0x000000ff1d00720c */ /* 0x004fda0003f05270 */
[----:B0-----:R-:W-:Y:S05]  /*0ef0*/  @!P0 BRA `(.L_x_3) ;  /* 0x0000000400b88947 */ /* 0x001fea0003800000 */
        /* <DEDUP_REMOVED lines=91> */
[----:B------:R-:W-:-:S13]  /*14b0*/  ISETP.NE.AND P0, PT, R3, 0xfff, PT ;  /* 0x00000fff0300780c */ /* 0x000fda0003f05270 */
[----:B------:R-:W-:Y:S05]  /*14c0*/  @!P0 EXIT ;  /* 0x000000000000894d */ /* 0x000fea0003800000 */
[----:B------:R-:W-:Y:S01]  /*14d0*/  IMAD.WIDE.U32 R22, R27, 0x4, R8 ;  /* 0x000000041b167825 */ /* 0x000fe200078e0008 */
[----:B------:R0:W-:Y:S04]  /*14e0*/  STL [R20+0x40], R27 ;  /* 0x0000401b14007387 */ /* 0x0001e80000100800 */
[----:B------:R-:W2:Y:S01]  /*14f0*/  LD.E R29, desc[UR16][R22.64] ;  /* 0x00000010161d7980 */ /* 0x000ea2000c101900 */
[----:B------:R-:W-:Y:S02]  /*1500*/  VIADD R21, R21, 0x10 ;  /* 0x0000001015157836 */ /* 0x000fe40000000000 */
[----:B------:R-:W-:Y:S02]  /*1510*/  IMAD.MOV.U32 R4, RZ, RZ, R27 ;  /* 0x000000ffff047224 */ /* 0x000fe400078e001b */
[----:B------:R-:W-:Y:S01]  /*1520*/  IMAD.MOV.U32 R3, RZ, RZ, R21 ;  /* 0x000000ffff037224 */ /* 0x000fe200078e0015 */
[----:B--2---:R-:W-:-:S13]  /*1530*/  ISETP.NE.AND P0, PT, R29, RZ, PT ;  /* 0x000000ff1d00720c */ /* 0x004fda0003f05270 */
[----:B0-----:R-:W-:Y:S05]  /*1540*/  @!P0 BRA `(.L_x_3) ;  /* 0x0000000000248947 */ /* 0x001fea0003800000 */
[----:B------:R-:W-:Y:S02]  /*1550*/  IMAD.MOV.U32 R20, RZ, RZ, 0x4 ;  /* 0x00000004ff147424 */ /* 0x000fe400078e00ff */
[----:B------:R-:W-:-:S04]  /*1560*/  IMAD.WIDE.U32 R22, R29, 0x4, R8 ;  /* 0x000000041d167825 */ /* 0x000fc800078e0008 */
[----:B------:R-:W-:-:S05]  /*1570*/  IMAD R20, R21, R20, UR19 ;  /* 0x0000001315147e24 */ /* 0x000fca000f8e0214 */
[----:B------:R0:W-:Y:S04]  /*1580*/  STL [R20+0x4], R29 ;  /* 0x0000041d14007387 */ /* 0x0001e80000100800 */
[----:B------:R-:W2:Y:S02]  /*1590*/  LD.E R27, desc[UR16][R22.64] ;  /* 0x00000010161b7980 */ /* 0x000ea4000c101900 */
[----:B--2---:R-:W-:-:S13]  /*15a0*/  ISETP.NE.AND P0, PT, R27, RZ, PT ;  /* 0x000000ff1b00720c */ /* 0x004fda0003f05270 */
[----:B0-----:R-:W-:Y:S05]  /*15b0*/  @P0 BRA `(.L_x_4) ;  /* 0xfffffff800340947 */ /* 0x001fea000383ffff */
[----:B------:R-:W-:Y:S02]  /*15c0*/  VIADD R3, R21, 0x1 ;  /* 0x0000000115037836 */ /* 0x000fe40000000000 */
[----:B------:R-:W-:-:S07]  /*15d0*/  IMAD.MOV.U32 R4, RZ, RZ, R29 ;  /* 0x000000ffff047224 */ /* 0x000fce00078e001d */
.L_x_3:
[----:B------:R-:W-:Y:S05]  /*15e0*/  BSYNC.RECONVERGENT B1 ;  /* 0x0000000000017941 */ /* 0x000fea0003800200 */
.L_x_2:
[----:B------:R-:W-:Y:S01]  /*15f0*/  ISETP.NE.AND P0, PT, R25, RZ, PT ;  /* 0x000000ff1900720c */ /* 0x000fe20003f05270 */
[----:B------:R-:W-:Y:S01]  /*1600*/  BSSY.RECONVERGENT B1, `(.L_x_5) ;  /* 0x0000079000017945 */ /* 0x000fe20003800200 */
[----:B------:R-:W-:Y:S02]  /*1610*/  IMAD.MOV.U32 R24, RZ, RZ, RZ ;  /* 0x000000ffff187224 */ /* 0x000fe400078e00ff */
[----:B------:R-:W-:-:S09]  /*1620*/  IMAD.MOV.U32 R27, RZ, RZ, R2 ;  /* 0x000000ffff1b7224 */ /* 0x000fd200078e0002 */
[----:B------:R-:W-:Y:S05]  /*1630*/  @!P0 BRA `(.L_x_6) ;  /* 0x0000000400d48947 */ /* 0x000fea0003800000 */
[----:B------:R-:W-:-:S07]  /*1640*/  IMAD.MOV.U32 R23, RZ, RZ, RZ ;  /* 0x000000ffff177224 */ /* 0x000fce00078e00ff */
.L_x_7:
[----:B------:R-:W-:Y:S01]  /*1650*/  LEA R22, R23, UR14, 0x2 ;  /* 0x0000000e17167c11 */ /* 0x000fe2000f8e10ff */
[----:B------:R-:W-:-:S04]  /*1660*/  IMAD.WIDE.U32 R20, R25, 0x4, R8 ;  /* 0x0000000419147825 */ /* 0x000fc800078e0008 */
        /* <DEDUP_REMOVED lines=109> */
[----:B------:R-:W-:Y:S01]  /*1d40*/  VIADD R23, R23, 0x10 ;  /* 0x0000001017177836 */ /* 0x000fe20000000000 */
[----:B--2---:R-:W-:-:S13]  /*1d50*/  ISETP.NE.AND P0, PT, R25, RZ, PT ;  /* 0x000000ff1900720c */ /* 0x004fda0003f05270 */
[----:B0-----:R-:W-:Y:S05]  /*1d60*/  @P0 BRA `(.L_x_7) ;  /* 0xfffffff800380947 */ /* 0x001fea000383ffff */
[----:B------:R-:W-:Y:S02]  /*1d70*/  IMAD.MOV.U32 R27, RZ, RZ, R29 ;  /* 0x000000ffff1b7224 */ /* 0x000fe400078e001d */
[----:B------:R-:W-:-:S07]  /*1d80*/  IMAD.MOV.U32 R24, RZ, RZ, R23 ;  /* 0x000000ffff187224 */ /* 0x000fce00078e0017 */
.L_x_6:
[----:B------:R-:W-:Y:S05]  /*1d90*/  BSYNC.RECONVERGENT B1 ;  /* 0x0000000000017941 */ /* 0x000fea0003800200 */
.L_x_5:
[----:B------:R-:W-:-:S13]  /*1da0*/  ISETP.NE.AND P0, PT, R4, R27, PT ;  /* 0x0000001b0400720c */ /* 0x000fda0003f05270 */
[----:B------:R-:W-:Y:S05]  /*1db0*/  @P0 BRA `(.L_x_8) ;  /* 0x0000000000e00947 */ /* 0x000fea0003800000 */
[----:B------:R-:W-:-:S05]  /*1dc0*/  VIMNMX.U32 R0, PT, PT, R24, R3, PT ;  /* 0x0000000318007248 */ /* 0x000fca0003fe0000 */
[--C-:B------:R-:W-:Y:S02]  /*1dd0*/  IMAD.IADD R4, R3, 0x1, -R0.reuse ;  /* 0x0000000103047824 */ /* 0x100fe400078e0a00 */
[----:B------:R-:W-:-:S03]  /*1de0*/  IMAD.IADD R17, R24, 0x1, -R0 ;  /* 0x0000000118117824 */ /* 0x000fc600078e0a00 */
[----:B------:R-:W-:Y:S02]  /*1df0*/  LEA R0, R4, UR19, 0x2 ;  /* 0x0000001304007c11 */ /* 0x000fe4000f8e10ff */
[----:B------:R-:W-:-:S04]  /*1e00*/  LEA R2, R17, UR14, 0x2 ;  /* 0x0000000e11027c11 */ /* 0x000fc8000f8e10ff */
[----:B------:R-:W2:Y:S04]  /*1e10*/  LDL R0, [R0] ;  /* 0x0000000000007983 */ /* 0x000ea80000100800 */
[----:B------:R-:W2:Y:S01]  /*1e20*/  LDL R3, [R2] ;  /* 0x0000000002037983 */ /* 0x000ea20000100800 */
[----:B------:R-:W-:Y:S01]  /*1e30*/  BSSY.RECONVERGENT B1, `(.L_x_9) ;  /* 0x000000d000017945 */ /* 0x000fe20003800200 */
[----:B--2---:R-:W-:-:S13]  /*1e40*/  ISETP.NE.AND P0, PT, R0, R3, PT ;  /* 0x000000030000720c */ /* 0x004fda0003f05270 */
[----:B------:R-:W-:Y:S05]  /*1e50*/  @!P0 BRA `(.L_x_10) ;  /* 0x0000000000288947 */ /* 0x000fea0003800000 */
[----:B------:R-:W-:Y:S01]  /*1e60*/  BSSY.RECONVERGENT B2, `(.L_x_10) ;  /* 0x0000009000027945 */ /* 0x000fe20003800200 */
.L_x_11:
[----:B------:R-:W-:Y:S02]  /*1e70*/  LEA R0, R4, UR19, 0x2 ;  /* 0x0000001304007c11 */ /* 0x000fe4000f8e10ff */
[----:B------:R-:W-:-:S04]  /*1e80*/  LEA R2, R17, UR14, 0x2 ;  /* 0x0000000e11027c11 */ /* 0x000fc8000f8e10ff */
[----:B------:R-:W2:Y:S04]  /*1e90*/  LDL R0, [R0+0x4] ;  /* 0x0000040000007983 */ /* 0x000ea80000100800 */
[----:B------:R-:W2:Y:S01]  /*1ea0*/  LDL R3, [R2+0x4] ;  /* 0x0000040002037983 */ /* 0x000ea20000100800 */
[----:B------:R-:W-:Y:S02]  /*1eb0*/  VIADD R17, R17, 0x1 ;  /* 0x0000000111117836 */ /* 0x000fe40000000000 */
[----:B------:R-:W-:Y:S01]  /*1ec0*/  VIADD R4, R4, 0x1 ;  /* 0x0000000104047836 */ /* 0x000fe20000000000 */
[----:B--2---:R-:W-:-:S13]  /*1ed0*/  ISETP.NE.AND P0, PT, R0, R3, PT ;  /* 0x000000030000720c */ /* 0x004fda0003f05270 */
[----:B------:R-:W-:Y:S05]  /*1ee0*/  @P0 BRA `(.L_x_11) ;  /* 0xfffffffc00e00947 */ /* 0x000fea000383ffff */
[----:B------:R-:W-:Y:S05]  /*1ef0*/  BSYNC.RECONVERGENT B2 ;  /* 0x0000000000027941 */ /* 0x000fea0003800200 */
.L_x_10:
[----:B------:R-:W-:Y:S05]  /*1f00*/  BSYNC.RECONVERGENT B1 ;  /* 0x0000000000017941 */ /* 0x000fea0003800200 */
.L_x_9:
[----:B------:R-:W0:Y:S02]  /*1f10*/  LDC.64 R18, c[0x0][0x380] ;  /* 0x0000e000ff127b82 */ /* 0x000e240000000a00 */
[----:B0-----:R-:W2:Y:S01]  /*1f20*/  LDG.E R3, desc[UR16][R18.64+0x3c] ;  /* 0x00003c1012037981 */ /* 0x001ea2000c1e1900 */
[----:B------:R-:W-:Y:S01]  /*1f30*/  IADD3 R23, PT, PT, R4, 0x1, R17 ;  /* 0x0000000104177810 */ /* 0x000fe20007ffe011 */
[----:B------:R-:W-:-:S05]  /*1f40*/  IMAD.WIDE.U32 R16, R7, 0x64, RZ ;  /* 0x0000006407107825 */ /* 0x000fca00078e00ff */
[----:B------:R-:W-:Y:S01]  /*1f50*/  LOP3.LUT P0, RZ, R17, 0x7f, RZ, 0xc0, !PT ;  /* 0x0000007f11ff7812 */ /* 0x000fe2000780c0ff */
[C---:B--2---:R-:W-:Y:S02]  /*1f60*/  VIADD R21, R3.reuse, 0x1 ;  /* 0x0000000103157836 */ /* 0x044fe40000000000 */
[----:B------:R-:W-:-:S03]  /*1f70*/  IMAD.WIDE.U32 R2, R3, 0xc, R14 ;  /* 0x0000000c03027825 */ /* 0x000fc600078e000e */
[----:B------:R0:W-:Y:S04]  /*1f80*/  STG.E desc[UR16][R18.64+0x3c], R21 ;  /* 0x00003c1512007986 */ /* 0x0001e8000c101910 */
[----:B------:R0:W-:Y:S04]  /*1f90*/  ST.E desc[UR16][R2.64], R23 ;  /* 0x0000001702007985 */ /* 0x0001e8000c101910 */
[----:B------:R0:W-:Y:S01]  /*1fa0*/  ST.E desc[UR16][R2.64+0x4], R5 ;  /* 0x0000040502007985 */ /* 0x0001e2000c101910 */
[----:B------:R-:W-:Y:S05]  /*1fb0*/  @P0 BRA `(.L_x_12) ;  /* 0x0000000000500947 */ /* 0x000fea0003800000 */
[----:B------:R-:W1:Y:S01]  /*1fc0*/  I2F.U32.RP R0, UR10 ;  /* 0x0000000a00007d06 */ /* 0x000e620008209000 */
[----:B------:R-:W-:Y:S01]  /*1fd0*/  IMAD R17, RZ, RZ, -UR10 ;  /* 0x8000000aff117e24 */ /* 0x000fe2000f8e02ff */
[----:B------:R-:W-:-:S06]  /*1fe0*/  ISETP.NE.U32.AND P2, PT, RZ, UR10, PT ;  /* 0x0000000aff007c0c */ /* 0x000fcc000bf45070 */
[----:B-1----:R-:W0:Y:S02]  /*1ff0*/  MUFU.RCP R0, R0 ;  /* 0x0000000000007308 */ /* 0x002e240000001000 */
[----:B0-----:R-:W-:-:S06]  /*2000*/  VIADD R18, R0, 0xffffffe ;  /* 0x0ffffffe00127836 */ /* 0x001fcc0000000000 */
[----:B------:R0:W1:Y:S02]  /*2010*/  F2I.FTZ.U32.TRUNC.NTZ R19, R18 ;  /* 0x0000001200137305 */ /* 0x000064000021f000 */
[----:B0-----:R-:W-:Y:S02]  /*2020*/  IMAD.MOV.U32 R18, RZ, RZ, RZ ;  /* 0x000000ffff127224 */ /* 0x001fe400078e00ff */
[----:B-1----:R-:W-:-:S04]  /*2030*/  IMAD R17, R17, R19, RZ ;  /* 0x0000001311117224 */ /* 0x002fc800078e02ff */
[----:B------:R-:W-:-:S06]  /*2040*/  IMAD.HI.U32 R19, R19, R17, R18 ;  /* 0x0000001113137227 */ /* 0x000fcc00078e0012 */
[----:B------:R-:W-:-:S04]  /*2050*/  IMAD.HI.U32 R19, R19, R16, RZ ;  /* 0x0000001013137227 */ /* 0x000fc800078e00ff */
[----:B------:R-:W-:-:S04]  /*2060*/  IMAD.MOV R17, RZ, RZ, -R19 ;  /* 0x000000ffff117224 */ /* 0x000fc800078e0a13 */
[----:B------:R-:W-:-:S05]  /*2070*/  IMAD R16, R17, UR10, R16 ;  /* 0x0000000a11107c24 */ /* 0x000fca000f8e0210 */
[----:B------:R-:W-:-:S13]  /*2080*/  ISETP.GE.U32.AND P0, PT, R16, UR10, PT ;  /* 0x0000000a10007c0c */ /* 0x000fda000bf06070 */
[----:B------:R-:W-:Y:S02]  /*2090*/  @P0 VIADD R16, R16, -UR10 ;  /* 0x8000000a10100c36 */ /* 0x000fe40008000000 */
[----:B------:R-:W-:-:S03]  /*20a0*/  @P0 VIADD R19, R19, 0x1 ;  /* 0x0000000113130836 */ /* 0x000fc60000000000 */
[----:B------:R-:W-:-:S13]  /*20b0*/  ISETP.GE.U32.AND P1, PT, R16, UR10, PT ;  /* 0x0000000a10007c0c */ /* 0x000fda000bf26070 */
[----:B------:R-:W-:Y:S01]  /*20c0*/  @P1 VIADD R19, R19, 0x1 ;  /* 0x0000000113131836 */ /* 0x000fe20000000000 */
[----:B------:R-:W-:-:S05]  /*20d0*/  @!P2 LOP3.LUT R19, RZ, UR10, RZ, 0x33, !PT ;  /* 0x0000000aff13ac12 */ /* 0x000fca000f8e33ff */
[----:B------:R0:W-:Y:S01]  /*20e0*/  ST.E desc[UR16][R2.64+0x8], R19 ;  /* 0x0000081302007985 */ /* 0x0001e2000c101910 */
[----:B------:R-:W-:Y:S05]  /*20f0*/  BRA `(.L_x_1) ;  /* 0x00000004009c7947 */ /* 0x000fea0003800000 */
.L_x_12:
[----:B------:R-:W-:-:S07]  /*2100*/  MOV R0, 0x2120 ;  /* 0x0000212000007802 */ /* 0x000fce0000000f00 */
[----:B0-----:R-:W-:Y:S05]  /*2110*/  CALL.REL.NOINC `($__internal_0_$__cuda_sm20_div_u64) ;  /* 0x0000000400a87944 */ /* 0x001fea0003c00000 */
[----:B------:R0:W-:Y:S01]  /*2120*/  ST.E desc[UR16][R2.64+0x8], R19 ;  /* 0x0000081302007985 */ /* 0x0001e2000c101910 */
[----:B------:R-:W-:Y:S05]  /*2130*/  BRA `(.L_x_1) ;  /* 0x00000004008c7947 */ /* 0x000fea0003800000 */
.L_x_8:
[----:B------:R-:W-:-:S13]  /*2140*/  ISETP.GE.U32.AND P0, PT, R3, R24, PT ;  /* 0x000000180300720c */ /* 0x000fda0003f06070 */
[----:B------:R-:W-:Y:S05]  /*2150*/  @!P0 BRA `(.L_x_13) ;  /* 0x0000000000c48947 */ /* 0x000fea0003800000 */
[----:B------:R-:W-:Y:S01]  /*2160*/  ISETP.NE.AND P0, PT, R24, RZ, PT ;  /* 0x000000ff1800720c */ /* 0x000fe20003f05270 */
[----:B------:R-:W-:-:S12]  /*2170*/  BSSY.RECONVERGENT B1, `(.L_x_14) ;  /* 0x000002d000017945 */ /* 0x000fd80003800200 */
[----:B------:R-:W-:Y:S05]  /*2180*/  @!P0 BRA `(.L_x_15) ;  /* 0x0000000000ac8947 */ /* 0x000fea0003800000 */
[----:B------:R-:W-:Y:S01]  /*2190*/  LOP3.LUT P0, R4, R24, 0x3, RZ, 0xc0, !PT ;  /* 0x0000000318047812 */ /* 0x000fe2000780c0ff */
[----:B------:R-:W-:Y:S01]  /*21a0*/  BSSY.RECONVERGENT B2, `(.L_x_16) ;  /* 0x0000015000027945 */ /* 0x000fe20003800200 */
[----:B------:R-:W-:-:S11]  /*21b0*/  IMAD.MOV.U32 R2, RZ, RZ, R24 ;  /* 0x000000ffff027224 */ /* 0x000fd600078e0018 */
[----:B------:R-:W-:Y:S05]  /*21c0*/  @!P0 BRA `(.L_x_17) ;  /* 0x0000000000488947 */ /* 0x000fea0003800000 */
[----:B------:R-:W-:-:S05]  /*21d0*/  LEA R3, R24, UR14, 0x2 ;  /* 0x0000000e18037c11 */ /* 0x000fca000f8e10ff */
[----:B------:R-:W2:Y:S04]  /*21e0*/  LDL R19, [R3] ;  /* 0x0000000003137983 */ /* 0x000ea80000100800 */
[----:B------:R-:W3:Y:S01]  /*21f0*/  LDL R21, [R3+-0x4] ;  /* 0xfffffc0003157983 */ /* 0x000ee20000100800 */
[----:B------:R-:W-:Y:S01]  /*2200*/  ISETP.NE.AND P0, PT, R4, 0x1, PT ;  /* 0x000000010400780c */ /* 0x000fe20003f05270 */
[----:B------:R-:W-:Y:S02]  /*2210*/  VIADD R2, R24, 0xffffffff ;  /* 0xffffffff18027836 */ /* 0x000fe40000000000 */
[----:B--2---:R-:W-:-:S05]  /*2220*/  IMAD.WIDE.U32 R18, R19, 0x4, R8 ;  /* 0x0000000413127825 */ /* 0x004fca00078e0008 */
[----:B---3--:R0:W-:Y:S05]  /*2230*/  ST.E desc[UR16][R18.64], R21 ;  /* 0x0000001512007985 */ /* 0x0081ea000c101910 */
[----:B------:R-:W-:Y:S05]  /*2240*/  @!P0 BRA `(.L_x_17) ;  /* 0x0000000000288947 */ /* 0x000fea0003800000 */
[----:B------:R-:W2:Y:S01]  /*2250*/  LDL R23, [R3+-0x8] ;  /* 0xfffff80003177983 */ /* 0x000ea20000100800 */
[----:B0-----:R-:W-:Y:S01]  /*2260*/  IMAD.WIDE.U32 R18, R21, 0x4, R8 ;  /* 0x0000000415127825 */ /* 0x001fe200078e0008 */
[----:B------:R-:W-:-:S03]  /*2270*/  ISETP.NE.AND P0, PT, R4, 0x2, PT ;  /* 0x000000020400780c */ /* 0x000fc60003f05270 */
[----:B------:R-:W-:Y:S01]  /*2280*/  VIADD R2, R24, 0xfffffffe ;  /* 0xfffffffe18027836 */ /* 0x000fe20000000000 */
[----:B--2---:R1:W-:Y:S09]  /*2290*/  ST.E desc[UR16][R18.64], R23 ;  /* 0x0000001712007985 */ /* 0x0043f2000c101910 */
[----:B------:R-:W-:Y:S05]  /*22a0*/  @!P0 BRA `(.L_x_17) ;  /* 0x0000000000108947 */ /* 0x000fea0003800000 */
[----:B------:R-:W2:Y:S01]  /*22b0*/  LDL R3, [R3+-0xc] ;  /* 0xfffff40003037983 */ /* 0x000ea20000100800 */
[----:B-1----:R-:W-:-:S04]  /*22c0*/  IMAD.WIDE.U32 R18, R23, 0x4, R8 ;  /* 0x0000000417127825 */ /* 0x002fc800078e0008 */
[----:B------:R-:W-:Y:S01]  /*22d0*/  VIADD R2, R24, 0xfffffffd ;  /* 0xfffffffd18027836 */ /* 0x000fe20000000000 */
[----:B--2---:R2:W-:Y:S06]  /*22e0*/  ST.E desc[UR16][R18.64], R3 ;  /* 0x0000000312007985 */ /* 0x0045ec000c101910 */
.L_x_17:
[----:B------:R-:W-:Y:S05]  /*22f0*/  BSYNC.RECONVERGENT B2 ;  /* 0x0000000000027941 */ /* 0x000fea0003800200 */
.L_x_16:
[----:B------:R-:W-:-:S13]  /*2300*/  ISETP.GE.U32.AND P0, PT, R24, 0x4, PT ;  /* 0x000000041800780c */ /* 0x000fda0003f06070 */
[----:B------:R-:W-:Y:S05]  /*2310*/  @!P0 BRA `(.L_x_15) ;  /* 0x0000000000488947 */ /* 0x000fea0003800000 */
[----:B--2---:R-:W-:-:S06]  /*2320*/  LEA R3, R2, UR14, 0x2 ;  /* 0x0000000e02037c11 */ /* 0x004fcc000f8e10ff */
[----:B------:R-:W5:Y:S02]  /*2330*/  LDL R3, [R3] ;  /* 0x0000000003037983 */ /* 0x000f640000100800 */
.L_x_18:
[----:B------:R-:W-:-:S05]  /*2340*/  LEA R4, R2, UR14, 0x2 ;  /* 0x0000000e02047c11 */ /* 0x000fca000f8e10ff */
[----:B---3--:R-:W2:Y:S01]  /*2350*/  LDL R27, [R4+-0x4] ;  /* 0xfffffc00041b7983 */ /* 0x008ea20000100800 */
[----:B01---5:R-:W-:-:S05]  /*2360*/  IMAD.WIDE.U32 R18, R3, 0x4, R8 ;  /* 0x0000000403127825 */ /* 0x023fca00078e0008 */
[----:B--2---:R3:W-:Y:S04]  /*2370*/  ST.E desc[UR16][R18.64], R27 ;  /* 0x0000001b12007985 */ /* 0x0047e8000c101910 */
[----:B------:R-:W2:Y:S01]  /*2380*/  LDL R29, [R4+-0x8] ;  /* 0xfffff800041d7983 */ /* 0x000ea20000100800 */
[----:B------:R-:W-:-:S05]  /*2390*/  IMAD.WIDE.U32 R20, R27, 0x4, R8 ;  /* 0x000000041b147825 */ /* 0x000fca00078e0008 */
[----:B--2---:R3:W-:Y:S04]  /*23a0*/  ST.E desc[UR16][R20.64], R29 ;  /* 0x0000001d14007985 */ /* 0x0047e8000c101910 */
[----:B------:R-:W2:Y:S01]  /*23b0*/  LDL R26, [R4+-0xc] ;  /* 0xfffff400041a7983 */ /* 0x000ea20000100800 */
[----:B------:R-:W-:-:S05]  /*23c0*/  IMAD.WIDE.U32 R22, R29, 0x4, R8 ;  /* 0x000000041d167825 */ /* 0x000fca00078e0008 */
[----:B--2---:R3:W-:Y:S04]  /*23d0*/  ST.E desc[UR16][R22.64], R26 ;  /* 0x0000001a16007985 */ /* 0x0047e8000c101910 */
[----:B------:R-:W2:Y:S01]  /*23e0*/  LDL R3, [R4+-0x10] ;  /* 0xfffff00004037983 */ /* 0x000ea20000100800 */
[----:B------:R-:W-:-:S04]  /*23f0*/  IMAD.WIDE.U32 R24, R26, 0x4, R8 ;  /* 0x000000041a187825 */ /* 0x000fc800078e0008 */
[----:B------:R-:W-:-:S05]  /*2400*/  VIADD R2, R2, 0xfffffffc ;  /* 0xfffffffc02027836 */ /* 0x000fca0000000000 */
[----:B------:R-:W-:Y:S01]  /*2410*/  ISETP.NE.AND P0, PT, R2, RZ, PT ;  /* 0x000000ff0200720c */ /* 0x000fe20003f05270 */
[----:B--2---:R3:W-:-:S12]  /*2420*/  ST.E desc[UR16][R24.64], R3 ;  /* 0x0000000318007985 */ /* 0x0047d8000c101910 */
[----:B------:R-:W-:Y:S05]  /*2430*/  @P0 BRA `(.L_x_18) ;  /* 0xfffffffc00c00947 */ /* 0x000fea000383ffff */
.L_x_15:
[----:B------:R-:W-:Y:S05]  /*2440*/  BSYNC.RECONVERGENT B1 ;  /* 0x0000000000017941 */ /* 0x000fea0003800200 */
.L_x_14:
[----:B------:R4:W-:Y:S01]  /*2450*/  ST.E desc[UR16][R16.64+0x200008], R0 ;  /* 0x2000080010007985 */ /* 0x0009e2000c101910 */
[----:B------:R-:W-:Y:S05]  /*2460*/  BRA `(.L_x_1) ;  /* 0x0000000000c07947 */ /* 0x000fea0003800000 */
.L_x_13:
        /* <DEDUP_REMOVED lines=25> */
.L_x_22:
[----:B------:R-:W-:Y:S05]  /*2600*/  BSYNC.RECONVERGENT B2 ;  /* 0x0000000000027941 */ /* 0x000fea0003800200 */
.L_x_21:
[----:B------:R-:W-:-:S13]  /*2610*/  ISETP.GE.U32.AND P0, PT, R3, 0x4, PT ;  /* 0x000000040300780c */ /* 0x000fda0003f06070 */
[----:B------:R-:W-:Y:S05]  /*2620*/  @!P0 BRA `(.L_x_20) ;  /* 0x0000000000488947 */ /* 0x000fea0003800000 */
[----:B------:R-:W-:-:S06]  /*2630*/  LEA R3, R0, UR19, 0x2 ;  /* 0x0000001300037c11 */ /* 0x000fcc000f8e10ff */
[----:B------:R-:W5:Y:S02]  /*2640*/  LDL R3, [R3] ;  /* 0x0000000003037983 */ /* 0x000f640000100800 */
.L_x_23:
[----:B------:R-:W-:-:S05]  /*2650*/  LEA R4, R0, UR19, 0x2 ;  /* 0x0000001300047c11 */ /* 0x000fca000f8e10ff */
[----:B---3--:R-:W3:Y:S01]  /*2660*/  LDL R27, [R4+-0x4] ;  /* 0xfffffc00041b7983 */ /* 0x008ee20000100800 */
[----:B012--5:R-:W-:-:S05]  /*2670*/  IMAD.WIDE.U32 R16, R3, 0x4, R8 ;  /* 0x0000000403107825 */ /* 0x027fca00078e0008 */
[----:B---3--:R3:W-:Y:S04]  /*2680*/  ST.E desc[UR16][R16.64], R27 ;  /* 0x0000001b10007985 */ /* 0x0087e8000c101910 */
        /* <DEDUP_REMOVED lines=12> */
.L_x_20:
[----:B------:R-:W-:Y:S05]  /*2750*/  BSYNC.RECONVERGENT B1 ;  /* 0x0000000000017941 */ /* 0x000fea0003800200 */
.L_x_19:
[----:B------:R4:W-:Y:S02]  /*2760*/  ST.E desc[UR16][R18.64+0x4], R2 ;  /* 0x0000040212007985 */ /* 0x0009e4000c101910 */
.L_x_1:
[----:B------:R-:W-:Y:S05]  /*2770*/  BSYNC.RECONVERGENT B0 ;  /* 0x0000000000007941 */ /* 0x000fea0003800200 */
.L_x_0:
[----:B------:R-:W-:-:S05]  /*2780*/  IMAD.IADD R7, R6, 0x1, R7 ;  /* 0x0000000106077824 */ /* 0x000fca00078e0207 */
[----:B------:R-:W-:-:S13]  /*2790*/  ISETP.GE.U32.AND P0, PT, R7, UR10, PT ;  /* 0x0000000a07007c0c */ /* 0x000fda000bf06070 */
[----:B------:R-:W-:Y:S05]  /*27a0*/  @!P0 BRA `(.L_x_24) ;  /* 0xffffffd800988947 */ /* 0x000fea000383ffff */
[----:B------:R-:W-:Y:S05]  /*27b0*/  EXIT ;  /* 0x000000000000794d */ /* 0x000fea0003800000 */
        .weak           $__internal_0_$__cuda_sm20_div_u64
        .type           $__internal_0_$__cuda_sm20_div_u64,@function
        .size           $__internal_0_$__cuda_sm20_div_u64,(.L_x_26 - $__internal_0_$__cuda_sm20_div_u64)
$__internal_0_$__cuda_sm20_div_u64:
[----:B------:R-:W-:Y:S01]  /*27c0*/  UMOV UR4, UR10 ;  /* 0x0000000a00047c82 */ /* 0x000fe20008000000 */
[----:B------:R-:W-:Y:S01]  /*27d0*/  UMOV UR5, URZ ;  /* 0x000000ff00057c82 */ /* 0x000fe20008000000 */
[----:B------:R-:W-:Y:S01]  /*27e0*/  ISETP.NE.U32.AND P2, PT, RZ, UR10, PT ;  /* 0x0000000aff007c0c */ /* 0x000fe2000bf45070 */
[----:B------:R-:W0:Y:S08]  /*27f0*/  I2F.U64.RP R4, UR4 ;  /* 0x0000000400047d12 */ /* 0x000e300008309000 */
[----:B0-----:R-:W0:Y:S02]  /*2800*/  MUFU.RCP R4, R4 ;  /* 0x0000000400047308 */ /* 0x001e240000001000 */
[----:B0-----:R-:W-:-:S06]  /*2810*/  VIADD R18, R4, 0x1ffffffe ;  /* 0x1ffffffe04127836 */ /* 0x001fcc0000000000 */
[----:B------:R-:W0:Y:S02]  /*2820*/  F2I.U64.TRUNC R18, R18 ;  /* 0x0000001200127311 */ /* 0x000e24000020d800 */
[----:B0-----:R-:W-:Y:S02]  /*2830*/  R2UR UR4, R18 ;  /* 0x00000000120472ca */ /* 0x001fe400000e0000 */
[----:B------:R-:W-:Y:S01]  /*2840*/  R2UR UR5, R19 ;  /* 0x00000000130572ca */ /* 0x000fe200000e0000 */
[----:B------:R-:W-:-:S10]  /*2850*/  IMAD.MOV.U32 R19, RZ, RZ, RZ ;  /* 0x000000ffff137224 */ /* 0x000fd400078e00ff */
[----:B------:R-:W-:-:S04]  /*2860*/  UIMAD.WIDE.U32 UR6, UR4, UR10, URZ ;  /* 0x0000000a040672a5 */ /* 0x000fc8000f8e00ff */
[----:B------:R-:W-:Y:S02]  /*2870*/  UIADD3 UR9, UP0, UPT, URZ, -UR6, URZ ;  /* 0x80000006ff097290 */ /* 0x000fe4000ff1e0ff */
[----:B------:R-:W-:Y:S02]  /*2880*/  UIMAD UR8, UR5, UR10, UR7 ;  /* 0x0000000a050872a4 */ /* 0x000fe4000f8e0207 */
[----:B------:R-:W-:Y:S02]  /*2890*/  UIMAD.WIDE.U32 UR6, UR4, UR9, URZ ;  /* 0x00000009040672a5 */ /* 0x000fe4000f8e00ff */
[----:B------:R-:W-:-:S05]  /*28a0*/  UIADD3.X UR15, UPT, UPT, URZ, ~UR8, URZ, UP0, !UPT ;  /* 0x80000008ff0f7290 */ /* 0x000fca00087fe4ff */
[----:B------:R-:W-:Y:S01]  /*28b0*/  UMOV UR6, UR7 ;  /* 0x0000000700067c82 */ /* 0x000fe20008000000 */
[----:B------:R-:W-:Y:S02]  /*28c0*/  UMOV UR7, UR4 ;  /* 0x0000000400077c82 */ /* 0x000fe40008000000 */
[----:B------:R-:W-:-:S04]  /*28d0*/  UIMAD.WIDE.U32 UR6, UP0, UR4, UR15, UR6 ;  /* 0x0000000f040672a5 */ /* 0x000fc8000f800006 */
[----:B------:R-:W-:Y:S02]  /*28e0*/  UIMAD.WIDE.U32 UR6, UP1, UR5, UR9, UR6 ;  /* 0x00000009050672a5 */ /* 0x000fe4000f820006 */
[----:B------:R-:W-:Y:S02]  /*28f0*/  UIMAD.WIDE.U32 UR8, UR5, UR15, URZ ;  /* 0x0000000f050872a5 */ /* 0x000fe4000f8e00ff */
[----:B------:R-:W-:Y:S02]  /*2900*/  UIMAD UR15, UR5, UR15, URZ ;  /* 0x0000000f050f72a4 */ /* 0x000fe4000f8e02ff */
[----:B------:R-:W-:Y:S02]  /*2910*/  UIADD3.X UR6, UPT, UPT, UR9, UR5, URZ, UP0, !UPT ;  /* 0x0000000509067290 */ /* 0x000fe400087fe4ff */
[----:B------:R-:W-:-:S04]  /*2920*/  UIADD3 UR7, UP2, UPT, UR15, UR7, URZ ;  /* 0x000000070f077290 */ /* 0x000fc8000ff5e0ff */
[----:B------:R-:W-:Y:S02]  /*2930*/  UIMAD.WIDE.U32 UR4, UR7, UR10, URZ ;  /* 0x0000000a070472a5 */ /* 0x000fe4000f8e00ff */
[----:B------:R-:W-:Y:S02]  /*2940*/  UIADD3.X UR8, UPT, UPT, URZ, URZ, UR6, UP2, UP1 ;  /* 0x000000ffff087290 */ /* 0x000fe400097e2406 */
[----:B------:R-:W-:Y:S02]  /*2950*/  UIADD3 UR9, UP0, UPT, URZ, -UR4, URZ ;  /* 0x80000004ff097290 */ /* 0x000fe4000ff1e0ff */
[----:B------:R-:W-:Y:S02]  /*2960*/  UIMAD UR4, UR8, UR10, UR5 ;  /* 0x0000000a080472a4 */ /* 0x000fe4000f8e0205 */
[----:B------:R-:W-:Y:S02]  /*2970*/  UIMAD.WIDE.U32 UR20, UR7, UR9, URZ ;  /* 0x00000009071472a5 */ /* 0x000fe4000f8e00ff */
[----:B------:R-:W-:-:S05]  /*2980*/  UIADD3.X UR4, UPT, UPT, URZ, ~UR4, URZ, UP0, !UPT ;  /* 0x80000004ff047290 */ /* 0x000fca00087fe4ff */
[----:B------:R-:W-:Y:S02]  /*2990*/  UMOV UR6, UR21 ;  /* 0x0000001500067c82 */ /* 0x000fe40008000000 */
[----:B------:R-:W-:-:S04]  /*29a0*/  UIMAD.WIDE.U32 UR6, UP0, UR7, UR4, UR6 ;  /* 0x00000004070672a5 */ /* 0x000fc8000f800006 */
[----:B------:R-:W-:Y:S02]  /*29b0*/  UIMAD.WIDE.U32 UR6, UP1, UR8, UR9, UR6 ;  /* 0x00000009080672a5 */ /* 0x000fe4000f820006 */
[----:B------:R-:W-:Y:S02]  /*29c0*/  UIMAD UR9, UR8, UR4, URZ ;  /* 0x00000004080972a4 */ /* 0x000fe4000f8e02ff */
[----:B------:R-:W-:Y:S02]  /*29d0*/  UIMAD.WIDE.U32 UR4, UR8, UR4, URZ ;  /* 0x00000004080472a5 */ /* 0x000fe4000f8e00ff */
[----:B------:R-:W-:Y:S02]  /*29e0*/  UIADD3 UR6, UP2, UPT, UR9, UR7, URZ ;  /* 0x0000000709067290 */ /* 0x000fe4000ff5e0ff */
[----:B------:R-:W-:-:S04]  /*29f0*/  UIADD3.X UR8, UPT, UPT, UR5, UR8, URZ, UP0, !UPT ;  /* 0x0000000805087290 */ /* 0x000fc800087fe4ff */
[----:B------:R-:W-:Y:S01]  /*2a00*/  IMAD.HI.U32 R18, R16, UR6, RZ ;  /* 0x0000000610127c27 */ /* 0x000fe2000f8e00ff */
[----:B------:R-:W-:-:S03]  /*2a10*/  UIADD3.X UR8, UPT, UPT, URZ, URZ, UR8, UP2, UP1 ;  /* 0x000000ffff087290 */ /* 0x000fc600097e2408 */
[----:B------:R-:W-:-:S04]  /*2a20*/  IMAD.WIDE.U32 R18, R17, UR6, R18 ;  /* 0x0000000611127c25 */ /* 0x000fc8000f8e0012 */
[----:B------:R-:W-:Y:S02]  /*2a30*/  IMAD R21, R17, UR8, RZ ;  /* 0x0000000811157c24 */ /* 0x000fe4000f8e02ff */
[----:B------:R-:W-:-:S04]  /*2a40*/  IMAD.HI.U32 R18, P0, R16, UR8, R18 ;  /* 0x0000000810127c27 */ /* 0x000fc8000f800012 */
[----:B------:R-:W-:Y:S01]  /*2a50*/  IMAD.HI.U32 R4, R17, UR8, RZ ;  /* 0x0000000811047c27 */ /* 0x000fe2000f8e00ff */
[----:B------:R-:W-:-:S03]  /*2a60*/  IADD3 R20, P1, PT, R21, R18, RZ ;  /* 0x0000001215147210 */ /* 0x000fc60007f3e0ff */
[----:B------:R-:W-:Y:S02]  /*2a70*/  IMAD.X R4, RZ, RZ, R4, P0 ;  /* 0x000000ffff047224 */ /* 0x000fe400000e0604 */
[----:B------:R-:W-:-:S04]  /*2a80*/  IMAD.WIDE.U32 R18, R20, UR10, RZ ;  /* 0x0000000a14127c25 */ /* 0x000fc8000f8e00ff */
[----:B------:R-:W-:-:S04]  /*2a90*/  IMAD.X R21, RZ, RZ, R4, P1 ;  /* 0x000000ffff157224 */ /* 0x000fc800008e0604 */
[----:B------:R-:W-:Y:S01]  /*2aa0*/  IMAD R21, R21, UR10, R19 ;  /* 0x0000000a15157c24 */ /* 0x000fe2000f8e0213 */
[----:B------:R-:W-:-:S04]  /*2ab0*/  IADD3 R19, P0, PT, -R18, R16, RZ ;  /* 0x0000001012137210 */ /* 0x000fc80007f1e1ff */
[----:B------:R-:W-:Y:S01]  /*2ac0*/  ISETP.GE.U32.AND P1, PT, R19, UR10, PT ;  /* 0x0000000a13007c0c */ /* 0x000fe2000bf26070 */
[----:B------:R-:W-:Y:S01]  /*2ad0*/  IMAD.X R21, R17, 0x1, ~R21, P0 ;  /* 0x0000000111157824 */ /* 0x000fe200000e0e15 */
[----:B------:R-:W-:Y:S01]  /*2ae0*/  IADD3 R4, P0, PT, R19, -UR10, RZ ;  /* 0x8000000a13047c10 */ /* 0x000fe2000ff1e0ff */
[----:B------:R-:W-:-:S03]  /*2af0*/  IMAD.MOV.U32 R17, RZ, RZ, 0x0 ;  /* 0x00000000ff117424 */ /* 0x000fc600078e00ff */
[C---:B------:R-:W-:Y:S02]  /*2b00*/  ISETP.GE.U32.AND.EX P1, PT, R21.reuse, RZ, PT, P1 ;  /* 0x000000ff1500720c */ /* 0x040fe40003f26110 */
[----:B------:R-:W-:Y:S02]  /*2b10*/  IADD3.X R16, PT, PT, R21, -0x1, RZ, P0, !PT ;  /* 0xffffffff15107810 */ /* 0x000fe400007fe4ff */
[----:B------:R-:W-:Y:S02]  /*2b20*/  SEL R4, R4, R19, P1 ;  /* 0x0000001304047207 */ /* 0x000fe40000800000 */
[----:B------:R-:W-:Y:S02]  /*2b30*/  SEL R16, R16, R21, P1 ;  /* 0x0000001510107207 */ /* 0x000fe40000800000 */
[----:B------:R-:W-:-:S04]  /*2b40*/  ISETP.GE.U32.AND P0, PT, R4, UR10, PT ;  /* 0x0000000a04007c0c */ /* 0x000fc8000bf06070 */
[----:B------:R-:W-:Y:S01]  /*2b50*/  ISETP.GE.U32.AND.EX P0, PT, R16, RZ, PT, P0 ;  /* 0x000000ff1000720c */ /* 0x000fe20003f06100 */
[----:B------:R-:W-:Y:S01]  /*2b60*/  @P1 VIADD R20, R20, 0x1 ;  /* 0x0000000114141836 */ /* 0x000fe20000000000 */
[----:B------:R-:W-:Y:S01]  /*2b70*/  ISETP.NE.AND.EX P1, PT, RZ, RZ, PT, P2 ;  /* 0x000000ffff00720c */ /* 0x000fe20003f25320 */
[----:B------:R-:W-:-:S10]  /*2b80*/  IMAD.MOV.U32 R16, RZ, RZ, R0 ;  /* 0x000000ffff107224 */ /* 0x000fd400078e0000 */
[----:B------:R-:W-:-:S05]  /*2b90*/  @P0 VIADD R20, R20, 0x1 ;  /* 0x0000000114140836 */ /* 0x000fca0000000000 */
[----:B------:R-:W-:Y:S01]  /*2ba0*/  SEL R19, R20, 0xffffffff, P1 ;  /* 0xffffffff14137807 */ /* 0x000fe20000800000 */
[----:B------:R-:W-:Y:S06]  /*2bb0*/  RET.REL.NODEC R16 `(_Z6workerP10cuckoo_ctx) ;  /* 0xffffffd410107950 */ /* 0x000fec0003c3ffff */
.L_x_25:
[----:B------:R-:W-:-:S00]  /*2bc0*/  BRA `(.L_x_25) ;  /* 0xfffffffc00fc7947 */ /* 0x000fc0000383ffff */
[----:B------:R-:W-:-:S00]  /*2bd0*/  NOP ;  /* 0x0000000000007918 */ /* 0x000fc00000000000 */
        /* <DEDUP_REMOVED lines=10> */
.L_x_26:


//--------------------- .nv.shared.reserved.0     --------------------------
	.section	.nv.shared.reserved.0,"aw",@nobits
	.weak		__nv_reservedSMEM_offset_0_alias
	.size		__nv_reservedSMEM_offset_0_alias, 0, 64
	.other		__nv_reservedSMEM_offset_0_alias,@"STO_CUDA_RESERVED_SHARED STV_DEFAULT"
__nv_reservedSMEM_offset_0_alias:
	.zero		0
	.zero		64


//--------------------- .nv.constant0._Z6workerP10cuckoo_ctx --------------------------
	.section	.nv.constant0._Z6workerP10cuckoo_ctx,"a",@progbits
	.sectionflags	@""
	.align	4
.nv.constant0._Z6workerP10cuckoo_ctx:
	.zero		904


//--------------------- SYMBOLS --------------------------

	.type		.nv.reservedSmem.offset0,@object
	.size		.nv.reservedSmem.offset0,0x4
